//
// Generated by NVIDIA NVVM Compiler
//
// Compiler Build ID: CL-36424714
// Cuda compilation tools, release 13.0, V13.0.88
// Based on NVVM 20.0.0
//

.version 9.0
.target sm_100
.address_size 64

	// .globl	_Z17my_stencil_kernelPdS_iiS_S_
// _ZZ17my_stencil_kernelPdS_iiS_S_E5local has been demoted
.global .align 1 .b8 _ZN34_INTERNAL_b0f00c04_4_k_cu_b8d78fc34cuda3std3__45__cpo5beginE[1];
.global .align 1 .b8 _ZN34_INTERNAL_b0f00c04_4_k_cu_b8d78fc34cuda3std3__45__cpo3endE[1];
.global .align 1 .b8 _ZN34_INTERNAL_b0f00c04_4_k_cu_b8d78fc34cuda3std3__45__cpo6cbeginE[1];
.global .align 1 .b8 _ZN34_INTERNAL_b0f00c04_4_k_cu_b8d78fc34cuda3std3__45__cpo4cendE[1];
.global .align 1 .b8 _ZN34_INTERNAL_b0f00c04_4_k_cu_b8d78fc34cuda3std3__45__cpo6rbeginE[1];
.global .align 1 .b8 _ZN34_INTERNAL_b0f00c04_4_k_cu_b8d78fc34cuda3std3__45__cpo4rendE[1];
.global .align 1 .b8 _ZN34_INTERNAL_b0f00c04_4_k_cu_b8d78fc34cuda3std3__45__cpo7crbeginE[1];
.global .align 1 .b8 _ZN34_INTERNAL_b0f00c04_4_k_cu_b8d78fc34cuda3std3__45__cpo5crendE[1];
.global .align 1 .b8 _ZN34_INTERNAL_b0f00c04_4_k_cu_b8d78fc34cuda3std3__436_GLOBAL__N__b0f00c04_4_k_cu_b8d78fc36ignoreE[1];
.global .align 1 .b8 _ZN34_INTERNAL_b0f00c04_4_k_cu_b8d78fc34cuda3std3__419piecewise_constructE[1];
.global .align 1 .b8 _ZN34_INTERNAL_b0f00c04_4_k_cu_b8d78fc34cuda3std3__48in_placeE[1];
.global .align 1 .b8 _ZN34_INTERNAL_b0f00c04_4_k_cu_b8d78fc34cuda3std3__420unreachable_sentinelE[1];
.global .align 1 .b8 _ZN34_INTERNAL_b0f00c04_4_k_cu_b8d78fc34cuda3std3__47nulloptE[1];
.global .align 1 .b8 _ZN34_INTERNAL_b0f00c04_4_k_cu_b8d78fc34cuda3std3__48unexpectE[1];
.global .align 1 .b8 _ZN34_INTERNAL_b0f00c04_4_k_cu_b8d78fc34cuda3std6ranges3__45__cpo4swapE[1];
.global .align 1 .b8 _ZN34_INTERNAL_b0f00c04_4_k_cu_b8d78fc34cuda3std6ranges3__45__cpo9iter_moveE[1];
.global .align 1 .b8 _ZN34_INTERNAL_b0f00c04_4_k_cu_b8d78fc34cuda3std6ranges3__45__cpo5beginE[1];
.global .align 1 .b8 _ZN34_INTERNAL_b0f00c04_4_k_cu_b8d78fc34cuda3std6ranges3__45__cpo3endE[1];
.global .align 1 .b8 _ZN34_INTERNAL_b0f00c04_4_k_cu_b8d78fc34cuda3std6ranges3__45__cpo6cbeginE[1];
.global .align 1 .b8 _ZN34_INTERNAL_b0f00c04_4_k_cu_b8d78fc34cuda3std6ranges3__45__cpo4cendE[1];
.global .align 1 .b8 _ZN34_INTERNAL_b0f00c04_4_k_cu_b8d78fc34cuda3std6ranges3__45__cpo7advanceE[1];
.global .align 1 .b8 _ZN34_INTERNAL_b0f00c04_4_k_cu_b8d78fc34cuda3std6ranges3__45__cpo9iter_swapE[1];
.global .align 1 .b8 _ZN34_INTERNAL_b0f00c04_4_k_cu_b8d78fc34cuda3std6ranges3__45__cpo4nextE[1];
.global .align 1 .b8 _ZN34_INTERNAL_b0f00c04_4_k_cu_b8d78fc34cuda3std6ranges3__45__cpo4prevE[1];
.global .align 1 .b8 _ZN34_INTERNAL_b0f00c04_4_k_cu_b8d78fc34cuda3std6ranges3__45__cpo4dataE[1];
.global .align 1 .b8 _ZN34_INTERNAL_b0f00c04_4_k_cu_b8d78fc34cuda3std6ranges3__45__cpo5cdataE[1];
.global .align 1 .b8 _ZN34_INTERNAL_b0f00c04_4_k_cu_b8d78fc34cuda3std6ranges3__45__cpo4sizeE[1];
.global .align 1 .b8 _ZN34_INTERNAL_b0f00c04_4_k_cu_b8d78fc34cuda3std6ranges3__45__cpo5ssizeE[1];
.global .align 1 .b8 _ZN34_INTERNAL_b0f00c04_4_k_cu_b8d78fc34cuda3std6ranges3__45__cpo8distanceE[1];
.global .align 1 .b8 _ZN34_INTERNAL_b0f00c04_4_k_cu_b8d78fc36thrust24THRUST_300001_SM_1000_NS8cuda_cub3parE[1];
.global .align 1 .b8 _ZN34_INTERNAL_b0f00c04_4_k_cu_b8d78fc36thrust24THRUST_300001_SM_1000_NS8cuda_cub10par_nosyncE[1];
.global .align 1 .b8 _ZN34_INTERNAL_b0f00c04_4_k_cu_b8d78fc36thrust24THRUST_300001_SM_1000_NS6system6detail10sequential3seqE[1];
.global .align 1 .b8 _ZN34_INTERNAL_b0f00c04_4_k_cu_b8d78fc36thrust24THRUST_300001_SM_1000_NS12placeholders2_1E[1];
.global .align 1 .b8 _ZN34_INTERNAL_b0f00c04_4_k_cu_b8d78fc36thrust24THRUST_300001_SM_1000_NS12placeholders2_2E[1];
.global .align 1 .b8 _ZN34_INTERNAL_b0f00c04_4_k_cu_b8d78fc36thrust24THRUST_300001_SM_1000_NS12placeholders2_3E[1];
.global .align 1 .b8 _ZN34_INTERNAL_b0f00c04_4_k_cu_b8d78fc36thrust24THRUST_300001_SM_1000_NS12placeholders2_4E[1];
.global .align 1 .b8 _ZN34_INTERNAL_b0f00c04_4_k_cu_b8d78fc36thrust24THRUST_300001_SM_1000_NS12placeholders2_5E[1];
.global .align 1 .b8 _ZN34_INTERNAL_b0f00c04_4_k_cu_b8d78fc36thrust24THRUST_300001_SM_1000_NS12placeholders2_6E[1];
.global .align 1 .b8 _ZN34_INTERNAL_b0f00c04_4_k_cu_b8d78fc36thrust24THRUST_300001_SM_1000_NS12placeholders2_7E[1];
.global .align 1 .b8 _ZN34_INTERNAL_b0f00c04_4_k_cu_b8d78fc36thrust24THRUST_300001_SM_1000_NS12placeholders2_8E[1];
.global .align 1 .b8 _ZN34_INTERNAL_b0f00c04_4_k_cu_b8d78fc36thrust24THRUST_300001_SM_1000_NS12placeholders2_9E[1];
.global .align 1 .b8 _ZN34_INTERNAL_b0f00c04_4_k_cu_b8d78fc36thrust24THRUST_300001_SM_1000_NS12placeholders3_10E[1];
.global .align 1 .b8 _ZN34_INTERNAL_b0f00c04_4_k_cu_b8d78fc36thrust24THRUST_300001_SM_1000_NS3seqE[1];

.visible .entry _Z17my_stencil_kernelPdS_iiS_S_(
	.param .u64 .ptr .align 1 _Z17my_stencil_kernelPdS_iiS_S__param_0,
	.param .u64 .ptr .align 1 _Z17my_stencil_kernelPdS_iiS_S__param_1,
	.param .u32 _Z17my_stencil_kernelPdS_iiS_S__param_2,
	.param .u32 _Z17my_stencil_kernelPdS_iiS_S__param_3,
	.param .u64 .ptr .align 1 _Z17my_stencil_kernelPdS_iiS_S__param_4,
	.param .u64 .ptr .align 1 _Z17my_stencil_kernelPdS_iiS_S__param_5
)
{
	.reg .pred 	%p<18>;
	.reg .b32 	%r<34>;
	.reg .b64 	%rd<25>;
	.reg .b64 	%fd<26>;
	// demoted variable
	.shared .align 8 .b8 _ZZ17my_stencil_kernelPdS_iiS_S_E5local[672];
	ld.param.u64 	%rd7, [_Z17my_stencil_kernelPdS_iiS_S__param_0];
	ld.param.u64 	%rd8, [_Z17my_stencil_kernelPdS_iiS_S__param_1];
	ld.param.u32 	%r11, [_Z17my_stencil_kernelPdS_iiS_S__param_2];
	ld.param.u32 	%r12, [_Z17my_stencil_kernelPdS_iiS_S__param_3];
	ld.param.u64 	%rd9, [_Z17my_stencil_kernelPdS_iiS_S__param_4];
	ld.param.u64 	%rd10, [_Z17my_stencil_kernelPdS_iiS_S__param_5];
	cvta.to.global.u64 	%rd1, %rd10;
	cvta.to.global.u64 	%rd2, %rd9;
	mov.u32 	%r1, %tid.x;
	mov.u32 	%r13, %ctaid.x;
	mov.u32 	%r2, %ntid.x;
	mad.lo.s32 	%r3, %r13, %r2, %r1;
	mov.u32 	%r4, %tid.y;
	mov.u32 	%r14, %ctaid.y;
	mov.u32 	%r15, %ntid.y;
	mad.lo.s32 	%r5, %r14, %r15, %r4;
	setp.gt.s32 	%p2, %r3, 0;
	setp.le.s32 	%p3, %r3, %r11;
	and.pred  	%p4, %p2, %p3;
	setp.ne.s32 	%p5, %r5, 0;
	and.pred  	%p6, %p5, %p4;
	setp.le.s32 	%p7, %r5, %r12;
	and.pred  	%p1, %p7, %p6;
	not.pred 	%p8, %p1;
	@%p8 bra 	$L__BB0_2;
	cvta.to.global.u64 	%rd11, %rd7;
	cvta.to.global.u64 	%rd12, %rd8;
	add.s32 	%r16, %r11, 2;
	mul.lo.s32 	%r17, %r16, %r5;
	add.s32 	%r18, %r17, %r3;
	mul.wide.s32 	%rd13, %r18, 8;
	add.s64 	%rd14, %rd11, %rd13;
	ld.global.f64 	%fd3, [%rd14+8];
	ld.global.f64 	%fd4, [%rd14+-8];
	add.f64 	%fd5, %fd3, %fd4;
	sub.s32 	%r19, %r17, %r16;
	add.s32 	%r20, %r19, %r3;
	mul.wide.s32 	%rd15, %r20, 8;
	add.s64 	%rd16, %rd11, %rd15;
	ld.global.f64 	%fd6, [%rd16];
	add.f64 	%fd7, %fd5, %fd6;
	mul.wide.s32 	%rd17, %r16, 8;
	add.s64 	%rd18, %rd14, %rd17;
	ld.global.f64 	%fd8, [%rd18];
	add.f64 	%fd9, %fd7, %fd8;
	mul.f64 	%fd10, %fd9, 0d3FD0000000000000;
	add.s64 	%rd19, %rd12, %rd13;
	st.global.f64 	[%rd19], %fd10;
	ld.global.f64 	%fd11, [%rd14];
	sub.f64 	%fd12, %fd10, %fd11;
	abs.f64 	%fd13, %fd12;
	add.s64 	%rd20, %rd2, %rd13;
	st.global.f64 	[%rd20], %fd13;
$L__BB0_2:
	mad.lo.s32 	%r6, %r4, %r2, %r1;
	@%p8 bra 	$L__BB0_4;
	add.s32 	%r24, %r11, 2;
	mad.lo.s32 	%r25, %r24, %r5, %r3;
	mul.wide.s32 	%rd22, %r25, 8;
	add.s64 	%rd23, %rd2, %rd22;
	ld.global.f64 	%fd14, [%rd23];
	shl.b32 	%r26, %r6, 3;
	mov.u32 	%r27, _ZZ17my_stencil_kernelPdS_iiS_S_E5local;
	add.s32 	%r28, %r27, %r26;
	st.shared.f64 	[%r28], %fd14;
	bra.uni 	$L__BB0_5;
$L__BB0_4:
	shl.b32 	%r21, %r6, 3;
	mov.u32 	%r22, _ZZ17my_stencil_kernelPdS_iiS_S_E5local;
	add.s32 	%r23, %r22, %r21;
	mov.b64 	%rd21, 0;
	st.shared.u64 	[%r23], %rd21;
$L__BB0_5:
	setp.ne.s32 	%p10, %r6, 0;
	@%p10 bra 	$L__BB0_11;
	mov.u32 	%r31, _ZZ17my_stencil_kernelPdS_iiS_S_E5local;
	add.s32 	%r32, %r31, 16;
	mov.f64 	%fd25, 0d0000000000000000;
	mov.b32 	%r33, 16;
$L__BB0_7:
	ld.shared.f64 	%fd16, [%r32+-16];
	setp.gt.f64 	%p11, %fd16, %fd25;
	selp.f64 	%fd17, %fd16, %fd25, %p11;
	ld.shared.f64 	%fd18, [%r32+-8];
	setp.gt.f64 	%p12, %fd18, %fd17;
	selp.f64 	%fd19, %fd18, %fd17, %p12;
	ld.shared.f64 	%fd20, [%r32];
	setp.gt.f64 	%p13, %fd20, %fd19;
	selp.f64 	%fd21, %fd20, %fd19, %p13;
	ld.shared.f64 	%fd22, [%r32+8];
	setp.gt.f64 	%p14, %fd22, %fd21;
	selp.f64 	%fd25, %fd22, %fd21, %p14;
	add.s32 	%r33, %r33, 32;
	add.s32 	%r32, %r32, 32;
	setp.ne.s32 	%p15, %r33, 688;
	@%p15 bra 	$L__BB0_7;
	ld.global.u64 	%rd24, [%rd1];
	mov.b64 	%fd23, %rd24;
	setp.leu.f64 	%p16, %fd25, %fd23;
	@%p16 bra 	$L__BB0_11;
	mov.b64 	%rd4, %fd25;
$L__BB0_10:
	atom.relaxed.global.cas.b64 	%rd24, [%rd1], %rd24, %rd4;
	mov.b64 	%fd24, %rd24;
	setp.gt.f64 	%p17, %fd25, %fd24;
	@%p17 bra 	$L__BB0_10;
$L__BB0_11:
	ret;

}
	// .globl	_Z14my_copy_kernelPdS_ii
.visible .entry _Z14my_copy_kernelPdS_ii(
	.param .u64 .ptr .align 1 _Z14my_copy_kernelPdS_ii_param_0,
	.param .u64 .ptr .align 1 _Z14my_copy_kernelPdS_ii_param_1,
	.param .u32 _Z14my_copy_kernelPdS_ii_param_2,
	.param .u32 _Z14my_copy_kernelPdS_ii_param_3
)
{
	.reg .pred 	%p<8>;
	.reg .b32 	%r<13>;
	.reg .b64 	%rd<8>;
	.reg .b64 	%fd<2>;

	ld.param.u64 	%rd1, [_Z14my_copy_kernelPdS_ii_param_0];
	ld.param.u64 	%rd2, [_Z14my_copy_kernelPdS_ii_param_1];
	ld.param.u32 	%r3, [_Z14my_copy_kernelPdS_ii_param_2];
	ld.param.u32 	%r4, [_Z14my_copy_kernelPdS_ii_param_3];
	mov.u32 	%r5, %tid.x;
	mov.u32 	%r6, %ctaid.x;
	mov.u32 	%r7, %ntid.x;
	mad.lo.s32 	%r1, %r6, %r7, %r5;
	mov.u32 	%r8, %tid.y;
	mov.u32 	%r9, %ctaid.y;
	mov.u32 	%r10, %ntid.y;
	mad.lo.s32 	%r2, %r9, %r10, %r8;
	setp.lt.s32 	%p1, %r1, 1;
	setp.gt.s32 	%p2, %r1, %r3;
	or.pred  	%p3, %p1, %p2;
	setp.eq.s32 	%p4, %r2, 0;
	or.pred  	%p5, %p4, %p3;
	setp.gt.s32 	%p6, %r2, %r4;
	or.pred  	%p7, %p6, %p5;
	@%p7 bra 	$L__BB1_2;
	cvta.to.global.u64 	%rd3, %rd2;
	cvta.to.global.u64 	%rd4, %rd1;
	add.s32 	%r11, %r3, 2;
	mad.lo.s32 	%r12, %r11, %r2, %r1;
	mul.wide.s32 	%rd5, %r12, 8;
	add.s64 	%rd6, %rd3, %rd5;
	ld.global.f64 	%fd1, [%rd6];
	add.s64 	%rd7, %rd4, %rd5;
	st.global.f64 	[%rd7], %fd1;
$L__BB1_2:
	ret;

}
	// .globl	_ZN3cub18CUB_300001_SM_10006detail11EmptyKernelIvEEvv
.visible .entry _ZN3cub18CUB_300001_SM_10006detail11EmptyKernelIvEEvv()
{


	ret;

}


// ===== COMPILED SASS (sm_100) =====

	.target	sm_100

	.elftype	@"ET_EXEC"


//--------------------- .note.nv.tkinfo           --------------------------
	.section	.note.nv.tkinfo,"",@"SHT_NOTE"
	.sectionflags	@"SHF_NOTE_NV_TKINFO"
	.tkinfo
        /*0018*/ 	.word	0x00000002
        /*0030*/ 	.string	""
        /*0030*/ 	.string	"ptxas"
        /*0030*/ 	.string	"Cuda compilation tools, release 13.0, V13.0.88"
        /*0030*/ 	.string	"Build cuda_13.0.r13.0/compiler.36424714_0"
        /*0030*/ 	.string	"-arch sm_100 -m 64 "



//--------------------- .note.nv.cuinfo           --------------------------
	.section	.note.nv.cuinfo,"",@"SHT_NOTE"
	.sectionflags	@"SHF_NOTE_NV_CUINFO"
        /*0018*/ 	.short	0x0002
        /*001a*/ 	.short	0x0064
        /*001c*/ 	.short	0x0082
	.zero		2


//--------------------- .nv.info                  --------------------------
	.section	.nv.info,"",@"SHT_CUDA_INFO"
	.align	4


	//----- nvinfo : EIATTR_REGCOUNT
	.align		4
        /*0000*/ 	.byte	0x04, 0x2f
        /*0002*/ 	.short	(.L_44 - .L_43)
	.align		4
.L_43:
        /*0004*/ 	.word	index@(_Z17my_stencil_kernelPdS_iiS_S_)
        /*0008*/ 	.word	0x00000016


	//----- nvinfo : EIATTR_FRAME_SIZE
	.align		4
.L_44:
        /*000c*/ 	.byte	0x04, 0x11
        /*000e*/ 	.short	(.L_46 - .L_45)
	.align		4
.L_45:
        /*0010*/ 	.word	index@(_Z17my_stencil_kernelPdS_iiS_S_)
        /*0014*/ 	.word	0x00000000


	//----- nvinfo : EIATTR_REGCOUNT
	.align		4
.L_46:
        /*0018*/ 	.byte	0x04, 0x2f
        /*001a*/ 	.short	(.L_48 - .L_47)
	.align		4
.L_47:
        /*001c*/ 	.word	index@(_Z14my_copy_kernelPdS_ii)
        /*0020*/ 	.word	0x0000000a


	//----- nvinfo : EIATTR_FRAME_SIZE
	.align		4
.L_48:
        /*0024*/ 	.byte	0x04, 0x11
        /*0026*/ 	.short	(.L_50 - .L_49)
	.align		4
.L_49:
        /*0028*/ 	.word	index@(_Z14my_copy_kernelPdS_ii)
        /*002c*/ 	.word	0x00000000


	//----- nvinfo : EIATTR_REGCOUNT
	.align		4
.L_50:
        /*0030*/ 	.byte	0x04, 0x2f
        /*0032*/ 	.short	(.L_52 - .L_51)
	.align		4
.L_51:
        /*0034*/ 	.word	index@(_ZN3cub18CUB_300001_SM_10006detail11EmptyKernelIvEEvv)
        /*0038*/ 	.word	0x00000004


	//----- nvinfo : EIATTR_FRAME_SIZE
	.align		4
.L_52:
        /*003c*/ 	.byte	0x04, 0x11
        /*003e*/ 	.short	(.L_54 - .L_53)
	.align		4
.L_53:
        /*0040*/ 	.word	index@(_ZN3cub18CUB_300001_SM_10006detail11EmptyKernelIvEEvv)
        /*0044*/ 	.word	0x00000000


	//----- nvinfo : EIATTR_MIN_STACK_SIZE
	.align		4
.L_54:
        /*0048*/ 	.byte	0x04, 0x12
        /*004a*/ 	.short	(.L_56 - .L_55)
	.align		4
.L_55:
        /*004c*/ 	.word	index@(_ZN3cub18CUB_300001_SM_10006detail11EmptyKernelIvEEvv)
        /*0050*/ 	.word	0x00000000


	//----- nvinfo : EIATTR_MIN_STACK_SIZE
	.align		4
.L_56:
        /*0054*/ 	.byte	0x04, 0x12
        /*0056*/ 	.short	(.L_58 - .L_57)
	.align		4
.L_57:
        /*0058*/ 	.word	index@(_Z14my_copy_kernelPdS_ii)
        /*005c*/ 	.word	0x00000000


	//----- nvinfo : EIATTR_MIN_STACK_SIZE
	.align		4
.L_58:
        /*0060*/ 	.byte	0x04, 0x12
        /*0062*/ 	.short	(.L_60 - .L_59)
	.align		4
.L_59:
        /*0064*/ 	.word	index@(_Z17my_stencil_kernelPdS_iiS_S_)
        /*0068*/ 	.word	0x00000000
.L_60:


//--------------------- .nv.compat                --------------------------
	.section	.nv.compat,"",@"SHT_CUDA_COMPAT_INFO"
	.align	4
        /*0000*/ 	.byte	0x02, 0x09, 0x00, 0x00, 0x02, 0x02, 0x01, 0x00, 0x02, 0x05, 0x05, 0x00, 0x03, 0x07, 0x01, 0x01
        /*0010*/ 	.byte	0x02, 0x03, 0x00, 0x00, 0x02, 0x06, 0x01, 0x00, 0x04, 0x0b, 0x08, 0x00, 0x01, 0x00, 0x00, 0x00
        /*0020*/ 	.byte	0x00, 0x00, 0x00, 0x00


//--------------------- .nv.info._ZN3cub18CUB_300001_SM_10006detail11EmptyKernelIvEEvv --------------------------
	.section	.nv.info._ZN3cub18CUB_300001_SM_10006detail11EmptyKernelIvEEvv,"",@"SHT_CUDA_INFO"
	.sectionflags	@""
	.align	4


	//----- nvinfo : EIATTR_CUDA_API_VERSION
	.align		4
        /*0000*/ 	.byte	0x04, 0x37
        /*0002*/ 	.short	(.L_62 - .L_61)
.L_61:
        /*0004*/ 	.word	0x00000082


	//----- nvinfo : EIATTR_SPARSE_MMA_MASK
	.align		4
.L_62:
        /*0008*/ 	.byte	0x03, 0x50
        /*000a*/ 	.short	0x0000


	//----- nvinfo : EIATTR_MAXREG_COUNT
	.align		4
        /*000c*/ 	.byte	0x03, 0x1b
        /*000e*/ 	.short	0x00ff


	//----- nvinfo : EIATTR_MERCURY_ISA_VERSION
	.align		4
        /*0010*/ 	.byte	0x03, 0x5f
        /*0012*/ 	.short	0x0101


	//----- nvinfo : EIATTR_VRC_CTA_INIT_COUNT
	.align		4
        /*0014*/ 	.byte	0x02, 0x4a
	.zero		1
	.zero		1


	//----- nvinfo : EIATTR_EXIT_INSTR_OFFSETS
	.align		4
        /*0018*/ 	.byte	0x04, 0x1c
        /*001a*/ 	.short	(.L_64 - .L_63)


	//   ....[0]....
.L_63:
        /*001c*/ 	.word	0x00000010


	//----- nvinfo : EIATTR_SW_WAR
	.align		4
.L_64:
        /*0020*/ 	.byte	0x04, 0x36
        /*0022*/ 	.short	(.L_66 - .L_65)
.L_65:
        /*0024*/ 	.word	0x00000008
.L_66:


//--------------------- .nv.info._Z14my_copy_kernelPdS_ii --------------------------
	.section	.nv.info._Z14my_copy_kernelPdS_ii,"",@"SHT_CUDA_INFO"
	.sectionflags	@""
	.align	4


	//----- nvinfo : EIATTR_CUDA_API_VERSION
	.align		4
        /*0000*/ 	.byte	0x04, 0x37
        /*0002*/ 	.short	(.L_68 - .L_67)
.L_67:
        /*0004*/ 	.word	0x00000082


	//----- nvinfo : EIATTR_KPARAM_INFO
	.align		4
.L_68:
        /*0008*/ 	.byte	0x04, 0x17
        /*000a*/ 	.short	(.L_70 - .L_69)
.L_69:
        /*000c*/ 	.word	0x00000000
        /*0010*/ 	.short	0x0003
        /*0012*/ 	.short	0x0014
        /*0014*/ 	.byte	0x00, 0xf0, 0x11, 0x00


	//----- nvinfo : EIATTR_KPARAM_INFO
	.align		4
.L_70:
        /*0018*/ 	.byte	0x04, 0x17
        /*001a*/ 	.short	(.L_72 - .L_71)
.L_71:
        /*001c*/ 	.word	0x00000000
        /*0020*/ 	.short	0x0002
        /*0022*/ 	.short	0x0010
        /*0024*/ 	.byte	0x00, 0xf0, 0x11, 0x00


	//----- nvinfo : EIATTR_KPARAM_INFO
	.align		4
.L_72:
        /*0028*/ 	.byte	0x04, 0x17
        /*002a*/ 	.short	(.L_74 - .L_73)
.L_73:
        /*002c*/ 	.word	0x00000000
        /*0030*/ 	.short	0x0001
        /*0032*/ 	.short	0x0008
        /*0034*/ 	.byte	0x00, 0xf5, 0x21, 0x00


	//----- nvinfo : EIATTR_KPARAM_INFO
	.align		4
.L_74:
        /*0038*/ 	.byte	0x04, 0x17
        /*003a*/ 	.short	(.L_76 - .L_75)
.L_75:
        /*003c*/ 	.word	0x00000000
        /*0040*/ 	.short	0x0000
        /*0042*/ 	.short	0x0000
        /*0044*/ 	.byte	0x00, 0xf5, 0x21, 0x00


	//----- nvinfo : EIATTR_SPARSE_MMA_MASK
	.align		4
.L_76:
        /*0048*/ 	.byte	0x03, 0x50
        /*004a*/ 	.short	0x0000


	//----- nvinfo : EIATTR_MAXREG_COUNT
	.align		4
        /*004c*/ 	.byte	0x03, 0x1b
        /*004e*/ 	.short	0x00ff


	//----- nvinfo : EIATTR_MERCURY_ISA_VERSION
	.align		4
        /*0050*/ 	.byte	0x03, 0x5f
        /*0052*/ 	.short	0x0101


	//----- nvinfo : EIATTR_VRC_CTA_INIT_COUNT
	.align		4
        /*0054*/ 	.byte	0x02, 0x4a
	.zero		1
	.zero		1


	//----- nvinfo : EIATTR_EXIT_INSTR_OFFSETS
	.align		4
        /*0058*/ 	.byte	0x04, 0x1c
        /*005a*/ 	.short	(.L_78 - .L_77)


	//   ....[0]....
.L_77:
        /*005c*/ 	.word	0x000000e0


	//   ....[1]....
        /*0060*/ 	.word	0x00000180


	//----- nvinfo : EIATTR_CBANK_PARAM_SIZE
	.align		4
.L_78:
        /*0064*/ 	.byte	0x03, 0x19
        /*0066*/ 	.short	0x0018


	//----- nvinfo : EIATTR_PARAM_CBANK
	.align		4
        /*0068*/ 	.byte	0x04, 0x0a
        /*006a*/ 	.short	(.L_80 - .L_79)
	.align		4
.L_79:
        /*006c*/ 	.word	index@(.nv.constant0._Z14my_copy_kernelPdS_ii)
        /*0070*/ 	.short	0x0380
        /*0072*/ 	.short	0x0018


	//----- nvinfo : EIATTR_SW_WAR
	.align		4
.L_80:
        /*0074*/ 	.byte	0x04, 0x36
        /*0076*/ 	.short	(.L_82 - .L_81)
.L_81:
        /*0078*/ 	.word	0x00000008
.L_82:


//--------------------- .nv.info._Z17my_stencil_kernelPdS_iiS_S_ --------------------------
	.section	.nv.info._Z17my_stencil_kernelPdS_iiS_S_,"",@"SHT_CUDA_INFO"
	.sectionflags	@""
	.align	4


	//----- nvinfo : EIATTR_CUDA_API_VERSION
	.align		4
        /*0000*/ 	.byte	0x04, 0x37
        /*0002*/ 	.short	(.L_84 - .L_83)
.L_83:
        /*0004*/ 	.word	0x00000082


	//----- nvinfo : EIATTR_KPARAM_INFO
	.align		4
.L_84:
        /*0008*/ 	.byte	0x04, 0x17
        /*000a*/ 	.short	(.L_86 - .L_85)
.L_85:
        /*000c*/ 	.word	0x00000000
        /*0010*/ 	.short	0x0005
        /*0012*/ 	.short	0x0020
        /*0014*/ 	.byte	0x00, 0xf5, 0x21, 0x00


	//----- nvinfo : EIATTR_KPARAM_INFO
	.align		4
.L_86:
        /*0018*/ 	.byte	0x04, 0x17
        /*001a*/ 	.short	(.L_88 - .L_87)
.L_87:
        /*001c*/ 	.word	0x00000000
        /*0020*/ 	.short	0x0004
        /*0022*/ 	.short	0x0018
        /*0024*/ 	.byte	0x00, 0xf5, 0x21, 0x00


	//----- nvinfo : EIATTR_KPARAM_INFO
	.align		4
.L_88:
        /*0028*/ 	.byte	0x04, 0x17
        /*002a*/ 	.short	(.L_90 - .L_89)
.L_89:
        /*002c*/ 	.word	0x00000000
        /*0030*/ 	.short	0x0003
        /*0032*/ 	.short	0x0014
        /*0034*/ 	.byte	0x00, 0xf0, 0x11, 0x00


	//----- nvinfo : EIATTR_KPARAM_INFO
	.align		4
.L_90:
        /*0038*/ 	.byte	0x04, 0x17
        /*003a*/ 	.short	(.L_92 - .L_91)
.L_91:
        /*003c*/ 	.word	0x00000000
        /*0040*/ 	.short	0x0002
        /*0042*/ 	.short	0x0010
        /*0044*/ 	.byte	0x00, 0xf0, 0x11, 0x00


	//----- nvinfo : EIATTR_KPARAM_INFO
	.align		4
.L_92:
        /*0048*/ 	.byte	0x04, 0x17
        /*004a*/ 	.short	(.L_94 - .L_93)
.L_93:
        /*004c*/ 	.word	0x00000000
        /*0050*/ 	.short	0x0001
        /*0052*/ 	.short	0x0008
        /*0054*/ 	.byte	0x00, 0xf5, 0x21, 0x00


	//----- nvinfo : EIATTR_KPARAM_INFO
	.align		4
.L_94:
        /*0058*/ 	.byte	0x04, 0x17
        /*005a*/ 	.short	(.L_96 - .L_95)
.L_95:
        /*005c*/ 	.word	0x00000000
        /*0060*/ 	.short	0x0000
        /*0062*/ 	.short	0x0000
        /*0064*/ 	.byte	0x00, 0xf5, 0x21, 0x00


	//----- nvinfo : EIATTR_SPARSE_MMA_MASK
	.align		4
.L_96:
        /*0068*/ 	.byte	0x03, 0x50
        /*006a*/ 	.short	0x0000


	//----- nvinfo : EIATTR_MAXREG_COUNT
	.align		4
        /*006c*/ 	.byte	0x03, 0x1b
        /*006e*/ 	.short	0x00ff


	//----- nvinfo : EIATTR_MERCURY_ISA_VERSION
	.align		4
        /*0070*/ 	.byte	0x03, 0x5f
        /*0072*/ 	.short	0x0101


	//----- nvinfo : EIATTR_VRC_CTA_INIT_COUNT
	.align		4
        /*0074*/ 	.byte	0x02, 0x4a
	.zero		1
	.zero		1


	//----- nvinfo : EIATTR_EXIT_INSTR_OFFSETS
	.align		4
        /*0078*/ 	.byte	0x04, 0x1c
        /*007a*/ 	.short	(.L_98 - .L_97)


	//   ....[0]....
.L_97:
        /*007c*/ 	.word	0x000003a0


	//   ....[1]....
        /*0080*/ 	.word	0x00001640


	//   ....[2]....
        /*0084*/ 	.word	0x00001690


	//----- nvinfo : EIATTR_CRS_STACK_SIZE
	.align		4
.L_98:
        /*0088*/ 	.byte	0x04, 0x1e
        /*008a*/ 	.short	(.L_100 - .L_99)
.L_99:
        /*008c*/ 	.word	0x00000000


	//----- nvinfo : EIATTR_CBANK_PARAM_SIZE
	.align		4
.L_100:
        /*0090*/ 	.byte	0x03, 0x19
        /*0092*/ 	.short	0x0028


	//----- nvinfo : EIATTR_PARAM_CBANK
	.align		4
        /*0094*/ 	.byte	0x04, 0x0a
        /*0096*/ 	.short	(.L_102 - .L_101)
	.align		4
.L_101:
        /*0098*/ 	.word	index@(.nv.constant0._Z17my_stencil_kernelPdS_iiS_S_)
        /*009c*/ 	.short	0x0380
        /*009e*/ 	.short	0x0028


	//----- nvinfo : EIATTR_SW_WAR
	.align		4
.L_102:
        /*00a0*/ 	.byte	0x04, 0x36
        /*00a2*/ 	.short	(.L_104 - .L_103)
.L_103:
        /*00a4*/ 	.word	0x00000008
.L_104:


//--------------------- .nv.callgraph             --------------------------
	.section	.nv.callgraph,"",@"SHT_CUDA_CALLGRAPH"
	.align	4
	.sectionentsize	8
	.align		4
        /*0000*/ 	.word	0x00000000
	.align		4
        /*0004*/ 	.word	0xffffffff
	.align		4
        /*0008*/ 	.word	0x00000000
	.align		4
        /*000c*/ 	.word	0xfffffffe
	.align		4
        /*0010*/ 	.word	0x00000000
	.align		4
        /*0014*/ 	.word	0xfffffffd
	.align		4
        /*0018*/ 	.word	0x00000000
	.align		4
        /*001c*/ 	.word	0xfffffffc


//--------------------- .nv.constant4             --------------------------
	.section	.nv.constant4,"a",@progbits
	.align	8
	.align		8
.nv.constant4:
        /*0000*/ 	.dword	_ZN34_INTERNAL_b0f00c04_4_k_cu_b8d78fc34cuda3std3__45__cpo5beginE
	.align		8
        /*0008*/ 	.dword	_ZN34_INTERNAL_b0f00c04_4_k_cu_b8d78fc34cuda3std3__45__cpo3endE
	.align		8
        /*0010*/ 	.dword	_ZN34_INTERNAL_b0f00c04_4_k_cu_b8d78fc34cuda3std3__45__cpo6cbeginE
	.align		8
        /*0018*/ 	.dword	_ZN34_INTERNAL_b0f00c04_4_k_cu_b8d78fc34cuda3std3__45__cpo4cendE
	.align		8
        /*0020*/ 	.dword	_ZN34_INTERNAL_b0f00c04_4_k_cu_b8d78fc34cuda3std3__45__cpo6rbeginE
	.align		8
        /*0028*/ 	.dword	_ZN34_INTERNAL_b0f00c04_4_k_cu_b8d78fc34cuda3std3__45__cpo4rendE
	.align		8
        /*0030*/ 	.dword	_ZN34_INTERNAL_b0f00c04_4_k_cu_b8d78fc34cuda3std3__45__cpo7crbeginE
	.align		8
        /*0038*/ 	.dword	_ZN34_INTERNAL_b0f00c04_4_k_cu_b8d78fc34cuda3std3__45__cpo5crendE
	.align		8
        /*0040*/ 	.dword	_ZN34_INTERNAL_b0f00c04_4_k_cu_b8d78fc34cuda3std3__436_GLOBAL__N__b0f00c04_4_k_cu_b8d78fc36ignoreE
	.align		8
        /*0048*/ 	.dword	_ZN34_INTERNAL_b0f00c04_4_k_cu_b8d78fc34cuda3std3__419piecewise_constructE
	.align		8
        /*0050*/ 	.dword	_ZN34_INTERNAL_b0f00c04_4_k_cu_b8d78fc34cuda3std3__48in_placeE
	.align		8
        /*0058*/ 	.dword	_ZN34_INTERNAL_b0f00c04_4_k_cu_b8d78fc34cuda3std3__420unreachable_sentinelE
	.align		8
        /*0060*/ 	.dword	_ZN34_INTERNAL_b0f00c04_4_k_cu_b8d78fc34cuda3std3__47nulloptE
	.align		8
        /*0068*/ 	.dword	_ZN34_INTERNAL_b0f00c04_4_k_cu_b8d78fc34cuda3std3__48unexpectE
	.align		8
        /*0070*/ 	.dword	_ZN34_INTERNAL_b0f00c04_4_k_cu_b8d78fc34cuda3std6ranges3__45__cpo4swapE
	.align		8
        /*0078*/ 	.dword	_ZN34_INTERNAL_b0f00c04_4_k_cu_b8d78fc34cuda3std6ranges3__45__cpo9iter_moveE
	.align		8
        /*0080*/ 	.dword	_ZN34_INTERNAL_b0f00c04_4_k_cu_b8d78fc34cuda3std6ranges3__45__cpo5beginE
	.align		8
        /*0088*/ 	.dword	_ZN34_INTERNAL_b0f00c04_4_k_cu_b8d78fc34cuda3std6ranges3__45__cpo3endE
	.align		8
        /*0090*/ 	.dword	_ZN34_INTERNAL_b0f00c04_4_k_cu_b8d78fc34cuda3std6ranges3__45__cpo6cbeginE
	.align		8
        /*0098*/ 	.dword	_ZN34_INTERNAL_b0f00c04_4_k_cu_b8d78fc34cuda3std6ranges3__45__cpo4cendE
	.align		8
        /*00a0*/ 	.dword	_ZN34_INTERNAL_b0f00c04_4_k_cu_b8d78fc34cuda3std6ranges3__45__cpo7advanceE
	.align		8
        /*00a8*/ 	.dword	_ZN34_INTERNAL_b0f00c04_4_k_cu_b8d78fc34cuda3std6ranges3__45__cpo9iter_swapE
	.align		8
        /*00b0*/ 	.dword	_ZN34_INTERNAL_b0f00c04_4_k_cu_b8d78fc34cuda3std6ranges3__45__cpo4nextE
	.align		8
        /*00b8*/ 	.dword	_ZN34_INTERNAL_b0f00c04_4_k_cu_b8d78fc34cuda3std6ranges3__45__cpo4prevE
	.align		8
        /*00c0*/ 	.dword	_ZN34_INTERNAL_b0f00c04_4_k_cu_b8d78fc34cuda3std6ranges3__45__cpo4dataE
	.align		8
        /*00c8*/ 	.dword	_ZN34_INTERNAL_b0f00c04_4_k_cu_b8d78fc34cuda3std6ranges3__45__cpo5cdataE
	.align		8
        /*00d0*/ 	.dword	_ZN34_INTERNAL_b0f00c04_4_k_cu_b8d78fc34cuda3std6ranges3__45__cpo4sizeE
	.align		8
        /*00d8*/ 	.dword	_ZN34_INTERNAL_b0f00c04_4_k_cu_b8d78fc34cuda3std6ranges3__45__cpo5ssizeE
	.align		8
        /*00e0*/ 	.dword	_ZN34_INTERNAL_b0f00c04_4_k_cu_b8d78fc34cuda3std6ranges3__45__cpo8distanceE
	.align		8
        /*00e8*/ 	.dword	_ZN34_INTERNAL_b0f00c04_4_k_cu_b8d78fc36thrust24THRUST_300001_SM_1000_NS8cuda_cub3parE
	.align		8
        /*00f0*/ 	.dword	_ZN34_INTERNAL_b0f00c04_4_k_cu_b8d78fc36thrust24THRUST_300001_SM_1000_NS8cuda_cub10par_nosyncE
	.align		8
        /*00f8*/ 	.dword	_ZN34_INTERNAL_b0f00c04_4_k_cu_b8d78fc36thrust24THRUST_300001_SM_1000_NS6system6detail10sequential3seqE
	.align		8
        /*0100*/ 	.dword	_ZN34_INTERNAL_b0f00c04_4_k_cu_b8d78fc36thrust24THRUST_300001_SM_1000_NS12placeholders2_1E
	.align		8
        /*0108*/ 	.dword	_ZN34_INTERNAL_b0f00c04_4_k_cu_b8d78fc36thrust24THRUST_300001_SM_1000_NS12placeholders2_2E
	.align		8
        /*0110*/ 	.dword	_ZN34_INTERNAL_b0f00c04_4_k_cu_b8d78fc36thrust24THRUST_300001_SM_1000_NS12placeholders2_3E
	.align		8
        /*0118*/ 	.dword	_ZN34_INTERNAL_b0f00c04_4_k_cu_b8d78fc36thrust24THRUST_300001_SM_1000_NS12placeholders2_4E
	.align		8
        /*0120*/ 	.dword	_ZN34_INTERNAL_b0f00c04_4_k_cu_b8d78fc36thrust24THRUST_300001_SM_1000_NS12placeholders2_5E
	.align		8
        /*0128*/ 	.dword	_ZN34_INTERNAL_b0f00c04_4_k_cu_b8d78fc36thrust24THRUST_300001_SM_1000_NS12placeholders2_6E
	.align		8
        /*0130*/ 	.dword	_ZN34_INTERNAL_b0f00c04_4_k_cu_b8d78fc36thrust24THRUST_300001_SM_1000_NS12placeholders2_7E
	.align		8
        /*0138*/ 	.dword	_ZN34_INTERNAL_b0f00c04_4_k_cu_b8d78fc36thrust24THRUST_300001_SM_1000_NS12placeholders2_8E
	.align		8
        /*0140*/ 	.dword	_ZN34_INTERNAL_b0f00c04_4_k_cu_b8d78fc36thrust24THRUST_300001_SM_1000_NS12placeholders2_9E
	.align		8
        /*0148*/ 	.dword	_ZN34_INTERNAL_b0f00c04_4_k_cu_b8d78fc36thrust24THRUST_300001_SM_1000_NS12placeholders3_10E
	.align		8
        /*0150*/ 	.dword	_ZN34_INTERNAL_b0f00c04_4_k_cu_b8d78fc36thrust24THRUST_300001_SM_1000_NS3seqE


//--------------------- .text._ZN3cub18CUB_300001_SM_10006detail11EmptyKernelIvEEvv --------------------------
	.section	.text._ZN3cub18CUB_300001_SM_10006detail11EmptyKernelIvEEvv,"ax",@progbits
	.align	128
        .global         _ZN3cub18CUB_300001_SM_10006detail11EmptyKernelIvEEvv
        .type           _ZN3cub18CUB_300001_SM_10006detail11EmptyKernelIvEEvv,@function
        .size           _ZN3cub18CUB_300001_SM_10006detail11EmptyKernelIvEEvv,(.L_x_6 - _ZN3cub18CUB_300001_SM_10006detail11EmptyKernelIvEEvv)
        .other          _ZN3cub18CUB_300001_SM_10006detail11EmptyKernelIvEEvv,@"STO_CUDA_ENTRY STV_DEFAULT"
_ZN3cub18CUB_300001_SM_10006detail11EmptyKernelIvEEvv:
.text._ZN3cub18CUB_300001_SM_10006detail11EmptyKernelIvEEvv:
[----:B------:R-:W-:Y:S01]  /*0000*/  LDC R1, c[0x0][0x37c] ;  /* 0x0000df00ff017b82 */ /* 0x000fe20000000800 */
[----:B------:R-:W-:Y:S05]  /*0010*/  EXIT ;  /* 0x000000000000794d */ /* 0x000fea0003800000 */
.L_x_0:
[----:B------:R-:W-:-:S00]  /*0020*/  BRA `(.L_x_0) ;  /* 0xfffffffc00fc7947 */ /* 0x000fc0000383ffff */
[----:B------:R-:W-:-:S00]  /*0030*/  NOP ;  /* 0x0000000000007918 */ /* 0x000fc00000000000 */
        /* <DEDUP_REMOVED lines=12> */
.L_x_6:


//--------------------- .text._Z14my_copy_kernelPdS_ii --------------------------
	.section	.text._Z14my_copy_kernelPdS_ii,"ax",@progbits
	.align	128
        .global         _Z14my_copy_kernelPdS_ii
        .type           _Z14my_copy_kernelPdS_ii,@function
        .size           _Z14my_copy_kernelPdS_ii,(.L_x_7 - _Z14my_copy_kernelPdS_ii)
        .other          _Z14my_copy_kernelPdS_ii,@"STO_CUDA_ENTRY STV_DEFAULT"
_Z14my_copy_kernelPdS_ii:
.text._Z14my_copy_kernelPdS_ii:
[----:B------:R-:W-:Y:S01]  /*0000*/  LDC R1, c[0x0][0x37c] ;  /* 0x0000df00ff017b82 */ /* 0x000fe20000000800 */
[----:B------:R-:W0:Y:S07]  /*0010*/  S2R R0, SR_TID.X ;  /* 0x0000000000007919 */ /* 0x000e2e0000002100 */
[----:B------:R-:W0:Y:S01]  /*0020*/  S2UR UR4, SR_CTAID.X ;  /* 0x00000000000479c3 */ /* 0x000e220000002500 */
[----:B------:R-:W1:Y:S01]  /*0030*/  LDCU.64 UR8, c[0x0][0x390] ;  /* 0x00007200ff0877ac */ /* 0x000e620008000a00 */
[----:B------:R-:W2:Y:S06]  /*0040*/  S2R R5, SR_TID.Y ;  /* 0x0000000000057919 */ /* 0x000eac0000002200 */
[----:B------:R-:W0:Y:S08]  /*0050*/  LDC R3, c[0x0][0x360] ;  /* 0x0000d800ff037b82 */ /* 0x000e300000000800 */
[----:B------:R-:W2:Y:S08]  /*0060*/  S2UR UR5, SR_CTAID.Y ;  /* 0x00000000000579c3 */ /* 0x000eb00000002600 */
[----:B------:R-:W2:Y:S01]  /*0070*/  LDC R2, c[0x0][0x364] ;  /* 0x0000d900ff027b82 */ /* 0x000ea20000000800 */
[----:B0-----:R-:W-:-:S05]  /*0080*/  IMAD R0, R3, UR4, R0 ;  /* 0x0000000403007c24 */ /* 0x001fca000f8e0200 */
[----:B-1----:R-:W-:-:S04]  /*0090*/  ISETP.GT.AND P0, PT, R0, UR8, PT ;  /* 0x0000000800007c0c */ /* 0x002fc8000bf04270 */
[----:B------:R-:W-:Y:S01]  /*00a0*/  ISETP.LT.OR P0, PT, R0, 0x1, P0 ;  /* 0x000000010000780c */ /* 0x000fe20000701670 */
[----:B--2---:R-:W-:-:S05]  /*00b0*/  IMAD R5, R2, UR5, R5 ;  /* 0x0000000502057c24 */ /* 0x004fca000f8e0205 */
[----:B------:R-:W-:-:S04]  /*00c0*/  ISETP.EQ.OR P0, PT, R5, RZ, P0 ;  /* 0x000000ff0500720c */ /* 0x000fc80000702670 */
[----:B------:R-:W-:-:S13]  /*00d0*/  ISETP.GT.OR P0, PT, R5, UR9, P0 ;  /* 0x0000000905007c0c */ /* 0x000fda0008704670 */
[----:B------:R-:W-:Y:S05]  /*00e0*/  @P0 EXIT ;  /* 0x000000000000094d */ /* 0x000fea0003800000 */
[----:B------:R-:W0:Y:S01]  /*00f0*/  LDC.64 R2, c[0x0][0x388] ;  /* 0x0000e200ff027b82 */ /* 0x000e220000000a00 */
[----:B------:R-:W1:Y:S01]  /*0100*/  LDCU.64 UR6, c[0x0][0x358] ;  /* 0x00006b00ff0677ac */ /* 0x000e620008000a00 */
[----:B------:R-:W-:-:S06]  /*0110*/  UIADD3 UR4, UPT, UPT, UR8, 0x2, URZ ;  /* 0x0000000208047890 */ /* 0x000fcc000fffe0ff */
[----:B------:R-:W-:Y:S02]  /*0120*/  IMAD R7, R5, UR4, R0 ;  /* 0x0000000405077c24 */ /* 0x000fe4000f8e0200 */
[----:B------:R-:W2:Y:S02]  /*0130*/  LDC.64 R4, c[0x0][0x380] ;  /* 0x0000e000ff047b82 */ /* 0x000ea40000000a00 */
[----:B0-----:R-:W-:-:S06]  /*0140*/  IMAD.WIDE R2, R7, 0x8, R2 ;  /* 0x0000000807027825 */ /* 0x001fcc00078e0202 */
[----:B-1----:R-:W3:Y:S01]  /*0150*/  LDG.E.64 R2, desc[UR6][R2.64] ;  /* 0x0000000602027981 */ /* 0x002ee2000c1e1b00 */
[----:B--2---:R-:W-:-:S05]  /*0160*/  IMAD.WIDE R4, R7, 0x8, R4 ;  /* 0x0000000807047825 */ /* 0x004fca00078e0204 */
[----:B---3--:R-:W-:Y:S01]  /*0170*/  STG.E.64 desc[UR6][R4.64], R2 ;  /* 0x0000000204007986 */ /* 0x008fe2000c101b06 */
[----:B------:R-:W-:Y:S05]  /*0180*/  EXIT ;  /* 0x000000000000794d */ /* 0x000fea0003800000 */
.L_x_1:
        /* <DEDUP_REMOVED lines=15> */
.L_x_7:


//--------------------- .text._Z17my_stencil_kernelPdS_iiS_S_ --------------------------
	.section	.text._Z17my_stencil_kernelPdS_iiS_S_,"ax",@progbits
	.align	128
        .global         _Z17my_stencil_kernelPdS_iiS_S_
        .type           _Z17my_stencil_kernelPdS_iiS_S_,@function
        .size           _Z17my_stencil_kernelPdS_iiS_S_,(.L_x_8 - _Z17my_stencil_kernelPdS_iiS_S_)
        .other          _Z17my_stencil_kernelPdS_iiS_S_,@"STO_CUDA_ENTRY STV_DEFAULT"
_Z17my_stencil_kernelPdS_iiS_S_:
.text._Z17my_stencil_kernelPdS_iiS_S_:
[----:B------:R-:W-:Y:S01]  /*0000*/  LDC R1, c[0x0][0x37c] ;  /* 0x0000df00ff017b82 */ /* 0x000fe20000000800 */
[----:B------:R-:W0:Y:S07]  /*0010*/  S2R R0, SR_TID.X ;  /* 0x0000000000007919 */ /* 0x000e2e0000002100 */
[----:B------:R-:W0:Y:S01]  /*0020*/  S2UR UR4, SR_CTAID.X ;  /* 0x00000000000479c3 */ /* 0x000e220000002500 */
[----:B------:R-:W1:Y:S01]  /*0030*/  LDCU.64 UR6, c[0x0][0x358] ;  /* 0x00006b00ff0677ac */ /* 0x000e620008000a00 */
[----:B------:R-:W-:Y:S01]  /*0040*/  BSSY.RECONVERGENT B0, `(.L_x_2) ;  /* 0x0000029000007945 */ /* 0x000fe20003800200 */
[----:B------:R-:W2:Y:S05]  /*0050*/  S2R R6, SR_TID.Y ;  /* 0x0000000000067919 */ /* 0x000eaa0000002200 */
[----:B------:R-:W0:Y:S08]  /*0060*/  LDC R7, c[0x0][0x360] ;  /* 0x0000d800ff077b82 */ /* 0x000e300000000800 */
[----:B------:R-:W3:Y:S08]  /*0070*/  LDC.64 R10, c[0x0][0x390] ;  /* 0x0000e400ff0a7b82 */ /* 0x000ef00000000a00 */
[----:B------:R-:W2:Y:S08]  /*0080*/  S2UR UR5, SR_CTAID.Y ;  /* 0x00000000000579c3 */ /* 0x000eb00000002600 */
[----:B------:R-:W2:Y:S01]  /*0090*/  LDC R3, c[0x0][0x364] ;  /* 0x0000d900ff037b82 */ /* 0x000ea20000000800 */
[----:B0-----:R-:W-:-:S05]  /*00a0*/  IMAD R9, R7, UR4, R0 ;  /* 0x0000000407097c24 */ /* 0x001fca000f8e0200 */
[----:B---3--:R-:W-:Y:S01]  /*00b0*/  ISETP.GT.AND P0, PT, R9, R10, PT ;  /* 0x0000000a0900720c */ /* 0x008fe20003f04270 */
[----:B------:R-:W-:-:S03]  /*00c0*/  VIADD R17, R10, 0x2 ;  /* 0x000000020a117836 */ /* 0x000fc60000000000 */
[----:B------:R-:W-:Y:S01]  /*00d0*/  ISETP.GT.AND P0, PT, R9, RZ, !P0 ;  /* 0x000000ff0900720c */ /* 0x000fe20004704270 */
[----:B--2---:R-:W-:-:S05]  /*00e0*/  IMAD R4, R3, UR5, R6 ;  /* 0x0000000503047c24 */ /* 0x004fca000f8e0206 */
[----:B------:R-:W-:-:S04]  /*00f0*/  ISETP.NE.AND P0, PT, R4, RZ, P0 ;  /* 0x000000ff0400720c */ /* 0x000fc80000705270 */
[----:B------:R-:W-:-:S13]  /*0100*/  ISETP.LE.AND P0, PT, R4, R11, P0 ;  /* 0x0000000b0400720c */ /* 0x000fda0000703270 */
[----:B------:R-:W0:Y:S01]  /*0110*/  @P0 LDC.64 R2, c[0x0][0x398] ;  /* 0x0000e600ff020b82 */ /* 0x000e220000000a00 */
[----:B------:R-:W-:-:S04]  /*0120*/  @P0 IMAD R5, R4, R17, R9 ;  /* 0x0000001104050224 */ /* 0x000fc800078e0209 */
[----:B0-----:R-:W-:Y:S01]  /*0130*/  @P0 IMAD.WIDE R2, R5, 0x8, R2 ;  /* 0x0000000805020825 */ /* 0x001fe200078e0202 */
[----:B-1----:R-:W-:Y:S06]  /*0140*/  @!P0 BRA `(.L_x_3) ;  /* 0x0000000000608947 */ /* 0x002fec0003800000 */
[----:B------:R-:W0:Y:S01]  /*0150*/  LDC.64 R14, c[0x0][0x380] ;  /* 0x0000e000ff0e7b82 */ /* 0x000e220000000a00 */
[CC--:B------:R-:W-:Y:S02]  /*0160*/  IMAD R8, R4.reuse, R17.reuse, R9 ;  /* 0x0000001104087224 */ /* 0x0c0fe400078e0209 */
[----:B------:R-:W-:-:S04]  /*0170*/  IMAD R10, R4, R17, -R17 ;  /* 0x00000011040a7224 */ /* 0x000fc800078e0a11 */
[----:B------:R-:W-:Y:S01]  /*0180*/  IMAD.IADD R9, R9, 0x1, R10 ;  /* 0x0000000109097824 */ /* 0x000fe200078e020a */
[----:B------:R-:W1:Y:S01]  /*0190*/  LDC.64 R18, c[0x0][0x398] ;  /* 0x0000e600ff127b82 */ /* 0x000e620000000a00 */
[----:B0-----:R-:W-:-:S05]  /*01a0*/  IMAD.WIDE R4, R8, 0x8, R14 ;  /* 0x0000000808047825 */ /* 0x001fca00078e020e */
[----:B------:R-:W2:Y:S01]  /*01b0*/  LDG.E.64 R10, desc[UR6][R4.64+0x8] ;  /* 0x00000806040a7981 */ /* 0x000ea2000c1e1b00 */
[----:B------:R-:W-:-:S03]  /*01c0*/  IMAD.WIDE R14, R9, 0x8, R14 ;  /* 0x00000008090e7825 */ /* 0x000fc600078e020e */
[----:B------:R-:W2:Y:S01]  /*01d0*/  LDG.E.64 R12, desc[UR6][R4.64+-0x8] ;  /* 0xfffff806040c7981 */ /* 0x000ea2000c1e1b00 */
[----:B------:R-:W-:-:S03]  /*01e0*/  IMAD.WIDE R16, R17, 0x8, R4 ;  /* 0x0000000811107825 */ /* 0x000fc600078e0204 */
[----:B------:R-:W3:Y:S04]  /*01f0*/  LDG.E.64 R14, desc[UR6][R14.64] ;  /* 0x000000060e0e7981 */ /* 0x000ee8000c1e1b00 */
[----:B------:R-:W4:Y:S01]  /*0200*/  LDG.E.64 R16, desc[UR6][R16.64] ;  /* 0x0000000610107981 */ /* 0x000f22000c1e1b00 */
[----:B--2---:R-:W-:Y:S01]  /*0210*/  DADD R10, R10, R12 ;  /* 0x000000000a0a7229 */ /* 0x004fe2000000000c */
[----:B------:R-:W0:Y:S07]  /*0220*/  LDC.64 R12, c[0x0][0x388] ;  /* 0x0000e200ff0c7b82 */ /* 0x000e2e0000000a00 */
[----:B---3--:R-:W-:-:S08]  /*0230*/  DADD R10, R10, R14 ;  /* 0x000000000a0a7229 */ /* 0x008fd0000000000e */
[----:B----4-:R-:W-:-:S08]  /*0240*/  DADD R10, R10, R16 ;  /* 0x000000000a0a7229 */ /* 0x010fd00000000010 */
[----:B------:R-:W-:Y:S01]  /*0250*/  DMUL R10, R10, 0.25 ;  /* 0x3fd000000a0a7828 */ /* 0x000fe20000000000 */
[----:B0-----:R-:W-:-:S06]  /*0260*/  IMAD.WIDE R12, R8, 0x8, R12 ;  /* 0x00000008080c7825 */ /* 0x001fcc00078e020c */
[----:B------:R0:W-:Y:S04]  /*0270*/  STG.E.64 desc[UR6][R12.64], R10 ;  /* 0x0000000a0c007986 */ /* 0x0001e8000c101b06 */
[----:B------:R-:W2:Y:S01]  /*0280*/  LDG.E.64 R4, desc[UR6][R4.64] ;  /* 0x0000000604047981 */ /* 0x000ea2000c1e1b00 */
[----:B-1----:R-:W-:Y:S01]  /*0290*/  IMAD.WIDE R8, R8, 0x8, R18 ;  /* 0x0000000808087825 */ /* 0x002fe200078e0212 */
[----:B--2---:R-:W-:-:S08]  /*02a0*/  DADD R14, R10, -R4 ;  /* 0x000000000a0e7229 */ /* 0x004fd00000000804 */
[----:B------:R-:W-:-:S07]  /*02b0*/  DADD R14, -RZ, |R14| ;  /* 0x00000000ff0e7229 */ /* 0x000fce000000050e */
[----:B------:R0:W-:Y:S04]  /*02c0*/  STG.E.64 desc[UR6][R8.64], R14 ;  /* 0x0000000e08007986 */ /* 0x0001e8000c101b06 */
.L_x_3:
[----:B------:R-:W-:Y:S05]  /*02d0*/  BSYNC.RECONVERGENT B0 ;  /* 0x0000000000007941 */ /* 0x000fea0003800200 */
.L_x_2:
[----:B------:R-:W2:Y:S01]  /*02e0*/  @P0 LDG.E.64 R2, desc[UR6][R2.64] ;  /* 0x0000000602020981 */ /* 0x000ea2000c1e1b00 */
[----:B------:R-:W1:Y:S01]  /*02f0*/  S2UR UR5, SR_CgaCtaId ;  /* 0x00000000000579c3 */ /* 0x000e620000008800 */
[----:B------:R-:W-:Y:S01]  /*0300*/  UMOV UR4, 0x400 ;  /* 0x0000040000047882 */ /* 0x000fe20000000000 */
[----:B------:R-:W-:-:S05]  /*0310*/  IMAD R7, R7, R6, R0 ;  /* 0x0000000607077224 */ /* 0x000fca00078e0200 */
[----:B------:R-:W-:Y:S01]  /*0320*/  ISETP.NE.AND P1, PT, R7, RZ, PT ;  /* 0x000000ff0700720c */ /* 0x000fe20003f25270 */
[----:B-1----:R-:W-:-:S06]  /*0330*/  ULEA UR4, UR5, UR4, 0x18 ;  /* 0x0000000405047291 */ /* 0x002fcc000f8ec0ff */
[----:B------:R-:W-:-:S04]  /*0340*/  @P0 IMAD.U32 R0, RZ, RZ, UR4 ;  /* 0x00000004ff000e24 */ /* 0x000fc8000f8e00ff */
[----:B------:R-:W-:Y:S02]  /*0350*/  @P0 IMAD R5, R7, 0x8, R0 ;  /* 0x0000000807050824 */ /* 0x000fe400078e0200 */
[----:B------:R-:W-:-:S04]  /*0360*/  @!P0 IMAD.U32 R0, RZ, RZ, UR4 ;  /* 0x00000004ff008e24 */ /* 0x000fc8000f8e00ff */
[----:B------:R-:W-:Y:S01]  /*0370*/  @!P0 IMAD R7, R7, 0x8, R0 ;  /* 0x0000000807078824 */ /* 0x000fe200078e0200 */
[----:B--2---:R1:W-:Y:S04]  /*0380*/  @P0 STS.64 [R5], R2 ;  /* 0x0000000205000388 */ /* 0x0043e80000000a00 */
[----:B------:R1:W-:Y:S01]  /*0390*/  @!P0 STS.64 [R7], RZ ;  /* 0x000000ff07008388 */ /* 0x0003e20000000a00 */
[----:B------:R-:W-:Y:S05]  /*03a0*/  @P1 EXIT ;  /* 0x000000000000194d */ /* 0x000fea0003800000 */
[----:B0-----:R-:W0:Y:S04]  /*03b0*/  LDS.128 R12, [R0] ;  /* 0x00000000000c7984 */ /* 0x001e280000000c00 */
[----:B------:R-:W2:Y:S04]  /*03c0*/  LDS.128 R8, [R0+0x10] ;  /* 0x0000100000087984 */ /* 0x000ea80000000c00 */
[----:B-1----:R-:W1:Y:S04]  /*03d0*/  LDS.128 R4, [R0+0x20] ;  /* 0x0000200000047984 */ /* 0x002e680000000c00 */
[----:B------:R-:W-:Y:S01]  /*03e0*/  LDS.128 R16, [R0+0x1c0] ;  /* 0x0001c00000107984 */ /* 0x000fe20000000c00 */
[----:B0-----:R-:W-:-:S06]  /*03f0*/  DSETP.GT.AND P0, PT, R12, RZ, PT ;  /* 0x000000ff0c00722a */ /* 0x001fcc0003f04000 */
[----:B------:R-:W-:Y:S02]  /*0400*/  FSEL R2, R12, RZ, P0 ;  /* 0x000000ff0c027208 */ /* 0x000fe40000000000 */
[----:B------:R-:W-:-:S06]  /*0410*/  FSEL R3, R13, RZ, P0 ;  /* 0x000000ff0d037208 */ /* 0x000fcc0000000000 */
[----:B------:R-:W-:-:S06]  /*0420*/  DSETP.GT.AND P0, PT, R14, R2, PT ;  /* 0x000000020e00722a */ /* 0x000fcc0003f04000 */
[----:B------:R-:W-:Y:S02]  /*0430*/  FSEL R2, R14, R2, P0 ;  /* 0x000000020e027208 */ /* 0x000fe40000000000 */
[----:B------:R-:W-:Y:S02]  /*0440*/  FSEL R3, R15, R3, P0 ;  /* 0x000000030f037208 */ /* 0x000fe40000000000 */
[----:B------:R-:W0:Y:S04]  /*0450*/  LDS.128 R12, [R0+0x30] ;  /* 0x00003000000c7984 */ /* 0x000e280000000c00 */
[----:B--2---:R-:W-:-:S06]  /*0460*/  DSETP.GT.AND P0, PT, R8, R2, PT ;  /* 0x000000020800722a */ /* 0x004fcc0003f04000 */
[----:B------:R-:W-:Y:S02]  /*0470*/  FSEL R2, R8, R2, P0 ;  /* 0x0000000208027208 */ /* 0x000fe40000000000 */
[----:B------:R-:W-:-:S06]  /*0480*/  FSEL R3, R9, R3, P0 ;  /* 0x0000000309037208 */ /* 0x000fcc0000000000 */
[----:B------:R-:W-:-:S06]  /*0490*/  DSETP.GT.AND P0, PT, R10, R2, PT ;  /* 0x000000020a00722a */ /* 0x000fcc0003f04000 */
[----:B------:R-:W-:Y:S02]  /*04a0*/  FSEL R2, R10, R2, P0 ;  /* 0x000000020a027208 */ /* 0x000fe40000000000 */
[----:B------:R-:W-:Y:S02]  /*04b0*/  FSEL R3, R11, R3, P0 ;  /* 0x000000030b037208 */ /* 0x000fe40000000000 */
[----:B------:R-:W2:Y:S04]  /*04c0*/  LDS.128 R8, [R0+0x40] ;  /* 0x0000400000087984 */ /* 0x000ea80000000c00 */
[----:B-1----:R-:W-:-:S06]  /*04d0*/  DSETP.GT.AND P0, PT, R4, R2, PT ;  /* 0x000000020400722a */ /* 0x002fcc0003f04000 */
[----:B------:R-:W-:Y:S02]  /*04e0*/  FSEL R2, R4, R2, P0 ;  /* 0x0000000204027208 */ /* 0x000fe40000000000 */
[----:B------:R-:W-:-:S06]  /*04f0*/  FSEL R3, R5, R3, P0 ;  /* 0x0000000305037208 */ /* 0x000fcc0000000000 */
[----:B------:R-:W-:-:S06]  /*0500*/  DSETP.GT.AND P0, PT, R6, R2, PT ;  /* 0x000000020600722a */ /* 0x000fcc0003f04000 */
[----:B------:R-:W-:Y:S02]  /*0510*/  FSEL R2, R6, R2, P0 ;  /* 0x0000000206027208 */ /* 0x000fe40000000000 */
[----:B------:R-:W-:Y:S02]  /*0520*/  FSEL R3, R7, R3, P0 ;  /* 0x0000000307037208 */ /* 0x000fe40000000000 */
[----:B------:R-:W1:Y:S04]  /*0530*/  LDS.128 R4, [R0+0x50] ;  /* 0x0000500000047984 */ /* 0x000e680000000c00 */
[----:B0-----:R-:W-:-:S06]  /*0540*/  DSETP.GT.AND P0, PT, R12, R2, PT ;  /* 0x000000020c00722a */ /* 0x001fcc0003f04000 */
[----:B------:R-:W-:Y:S02]  /*0550*/  FSEL R2, R12, R2, P0 ;  /* 0x000000020c027208 */ /* 0x000fe40000000000 */
[----:B------:R-:W-:-:S06]  /*0560*/  FSEL R3, R13, R3, P0 ;  /* 0x000000030d037208 */ /* 0x000fcc0000000000 */
        /* <DEDUP_REMOVED lines=164> */
[----:B------:R-:W-:Y:S04]  /*0fb0*/  LDS.128 R4, [R0+0x1f0] ;  /* 0x0001f00000047984 */ /* 0x000fe80000000c00 */
[----:B0-----:R-:W-:-:S06]  /*0fc0*/  DSETP.GT.AND P0, PT, R12, R2, PT ;  /* 0x000000020c00722a */ /* 0x001fcc0003f04000 */
[----:B------:R-:W-:Y:S02]  /*0fd0*/  FSEL R2, R12, R2, P0 ;  /* 0x000000020c027208 */ /* 0x000fe40000000000 */
[----:B------:R-:W-:-:S06]  /*0fe0*/  FSEL R3, R13, R3, P0 ;  /* 0x000000030d037208 */ /* 0x000fcc0000000000 */
[----:B------:R-:W-:-:S06]  /*0ff0*/  DSETP.GT.AND P0, PT, R14, R2, PT ;  /* 0x000000020e00722a */ /* 0x000fcc0003f04000 */
[----:B------:R-:W-:Y:S02]  /*1000*/  FSEL R2, R14, R2, P0 ;  /* 0x000000020e027208 */ /* 0x000fe40000000000 */
[----:B------:R-:W-:Y:S02]  /*1010*/  FSEL R3, R15, R3, P0 ;  /* 0x000000030f037208 */ /* 0x000fe40000000000 */
[----:B------:R-:W0:Y:S04]  /*1020*/  LDS.128 R12, [R0+0x1e0] ;  /* 0x0001e000000c7984 */ /* 0x000e280000000c00 */
[----:B------:R-:W-:-:S06]  /*1030*/  DSETP.GT.AND P0, PT, R16, R2, PT ;  /* 0x000000021000722a */ /* 0x000fcc0003f04000 */
[----:B------:R-:W-:Y:S02]  /*1040*/  FSEL R2, R16, R2, P0 ;  /* 0x0000000210027208 */ /* 0x000fe40000000000 */
[----:B------:R-:W-:-:S06]  /*1050*/  FSEL R3, R17, R3, P0 ;  /* 0x0000000311037208 */ /* 0x000fcc0000000000 */
[----:B------:R-:W-:-:S06]  /*1060*/  DSETP.GT.AND P0, PT, R18, R2, PT ;  /* 0x000000021200722a */ /* 0x000fcc0003f04000 */
[----:B------:R-:W-:Y:S02]  /*1070*/  FSEL R2, R18, R2, P0 ;  /* 0x0000000212027208 */ /* 0x000fe40000000000 */
[----:B------:R-:W-:-:S06]  /*1080*/  FSEL R3, R19, R3, P0 ;  /* 0x0000000313037208 */ /* 0x000fcc0000000000 */
[----:B--2---:R-:W-:-:S06]  /*1090*/  DSETP.GT.AND P0, PT, R8, R2, PT ;  /* 0x000000020800722a */ /* 0x004fcc0003f04000 */
[----:B------:R-:W-:Y:S02]  /*10a0*/  FSEL R8, R8, R2, P0 ;  /* 0x0000000208087208 */ /* 0x000fe40000000000 */
[----:B------:R-:W-:Y:S02]  /*10b0*/  FSEL R9, R9, R3, P0 ;  /* 0x0000000309097208 */ /* 0x000fe40000000000 */
[----:B------:R-:W1:Y:S04]  /*10c0*/  LDC.64 R2, c[0x0][0x3a0] ;  /* 0x0000e800ff027b82 */ /* 0x000e680000000a00 */
[----:B------:R-:W-:-:S06]  /*10d0*/  DSETP.GT.AND P0, PT, R10, R8, PT ;  /* 0x000000080a00722a */ /* 0x000fcc0003f04000 */
[----:B------:R-:W-:Y:S02]  /*10e0*/  FSEL R8, R10, R8, P0 ;  /* 0x000000080a087208 */ /* 0x000fe40000000000 */
[----:B------:R-:W-:-:S06]  /*10f0*/  FSEL R9, R11, R9, P0 ;  /* 0x000000090b097208 */ /* 0x000fcc0000000000 */
[----:B0-----:R-:W-:Y:S01]  /*1100*/  DSETP.GT.AND P0, PT, R12, R8, PT ;  /* 0x000000080c00722a */ /* 0x001fe20003f04000 */
[----:B-1----:R-:W2:Y:S05]  /*1110*/  LDG.E.64 R16, desc[UR6][R2.64] ;  /* 0x0000000602107981 */ /* 0x002eaa000c1e1b00 */
        /* <DEDUP_REMOVED lines=8> */
[----:B------:R-:W-:Y:S02]  /*11a0*/  FSEL R5, R5, R13, P0 ;  /* 0x0000000d05057208 */ /* 0x000fe40000000000 */
[----:B------:R-:W1:Y:S04]  /*11b0*/  LDS.128 R12, [R0+0x210] ;  /* 0x00021000000c7984 */ /* 0x000e680000000c00 */
[----:B------:R-:W-:-:S06]  /*11c0*/  DSETP.GT.AND P0, PT, R6, R4, PT ;  /* 0x000000040600722a */ /* 0x000fcc0003f04000 */
[----:B------:R-:W-:Y:S02]  /*11d0*/  FSEL R4, R6, R4, P0 ;  /* 0x0000000406047208 */ /* 0x000fe40000000000 */
[----:B------:R-:W-:-:S06]  /*11e0*/  FSEL R5, R7, R5, P0 ;  /* 0x0000000507057208 */ /* 0x000fcc0000000000 */
[----:B0-----:R-:W-:-:S06]  /*11f0*/  DSETP.GT.AND P0, PT, R8, R4, PT ;  /* 0x000000040800722a */ /* 0x001fcc0003f04000 */
[----:B------:R-:W-:Y:S02]  /*1200*/  FSEL R8, R8, R4, P0 ;  /* 0x0000000408087208 */ /* 0x000fe40000000000 */
[----:B------:R-:W-:Y:S02]  /*1210*/  FSEL R9, R9, R5, P0 ;  /* 0x0000000509097208 */ /* 0x000fe40000000000 */
[----:B------:R-:W0:Y:S04]  /*1220*/  LDS.128 R4, [R0+0x220] ;  /* 0x0002200000047984 */ /* 0x000e280000000c00 */
[----:B------:R-:W-:-:S06]  /*1230*/  DSETP.GT.AND P0, PT, R10, R8, PT ;  /* 0x000000080a00722a */ /* 0x000fcc0003f04000 */
[----:B------:R-:W-:Y:S02]  /*1240*/  FSEL R8, R10, R8, P0 ;  /* 0x000000080a087208 */ /* 0x000fe40000000000 */
[----:B------:R-:W-:-:S06]  /*1250*/  FSEL R9, R11, R9, P0 ;  /* 0x000000090b097208 */ /* 0x000fcc0000000000 */
[----:B-1----:R-:W-:-:S06]  /*1260*/  DSETP.GT.AND P0, PT, R12, R8, PT ;  /* 0x000000080c00722a */ /* 0x002fcc0003f04000 */
        /* <DEDUP_REMOVED lines=50> */
[----:B------:R-:W-:-:S06]  /*1590*/  FSEL R5, R5, R13, P0 ;  /* 0x0000000d05057208 */ /* 0x000fcc0000000000 */
[----:B------:R-:W-:-:S06]  /*15a0*/  DSETP.GT.AND P0, PT, R6, R4, PT ;  /* 0x000000040600722a */ /* 0x000fcc0003f04000 */
[----:B------:R-:W-:Y:S02]  /*15b0*/  FSEL R4, R6, R4, P0 ;  /* 0x0000000406047208 */ /* 0x000fe40000000000 */
[----:B------:R-:W-:-:S06]  /*15c0*/  FSEL R5, R7, R5, P0 ;  /* 0x0000000507057208 */ /* 0x000fcc0000000000 */
[----:B-1----:R-:W-:-:S06]  /*15d0*/  DSETP.GT.AND P0, PT, R8, R4, PT ;  /* 0x000000040800722a */ /* 0x002fcc0003f04000 */
[----:B------:R-:W-:Y:S02]  /*15e0*/  FSEL R4, R8, R4, P0 ;  /* 0x0000000408047208 */ /* 0x000fe40000000000 */
[----:B------:R-:W-:-:S06]  /*15f0*/  FSEL R5, R9, R5, P0 ;  /* 0x0000000509057208 */ /* 0x000fcc0000000000 */
[----:B------:R-:W-:-:S06]  /*1600*/  DSETP.GT.AND P0, PT, R10, R4, PT ;  /* 0x000000040a00722a */ /* 0x000fcc0003f04000 */
[----:B------:R-:W-:Y:S02]  /*1610*/  FSEL R18, R10, R4, P0 ;  /* 0x000000040a127208 */ /* 0x000fe40000000000 */
[----:B------:R-:W-:-:S06]  /*1620*/  FSEL R19, R11, R5, P0 ;  /* 0x000000050b137208 */ /* 0x000fcc0000000000 */
[----:B--2---:R-:W-:-:S14]  /*1630*/  DSETP.GT.AND P0, PT, R18, R16, PT ;  /* 0x000000101200722a */ /* 0x004fdc0003f04000 */
[----:B------:R-:W-:Y:S05]  /*1640*/  @!P0 EXIT ;  /* 0x000000000000894d */ /* 0x000fea0003800000 */
.L_x_4:
[----:B------:R-:W-:Y:S05]  /*1650*/  YIELD ;  /* 0x0000000000007946 */ /* 0x000fea0003800000 */
[----:B------:R-:W2:Y:S02]  /*1660*/  ATOMG.E.CAS.64.STRONG.GPU PT, R16, [R2], R16, R18 ;  /* 0x00000010021073a9 */ /* 0x000ea400001ee512 */
[----:B--2---:R-:W-:-:S14]  /*1670*/  DSETP.GT.AND P0, PT, R18, R16, PT ;  /* 0x000000101200722a */ /* 0x004fdc0003f04000 */
[----:B------:R-:W-:Y:S05]  /*1680*/  @P0 BRA `(.L_x_4) ;  /* 0xfffffffc00f00947 */ /* 0x000fea000383ffff */
[----:B------:R-:W-:Y:S05]  /*1690*/  EXIT ;  /* 0x000000000000794d */ /* 0x000fea0003800000 */
.L_x_5:
        /* <DEDUP_REMOVED lines=14> */
.L_x_8:


//--------------------- .nv.shared.reserved.0     --------------------------
	.section	.nv.shared.reserved.0,"aw",@nobits
	.weak		__nv_reservedSMEM_offset_0_alias
	.size		__nv_reservedSMEM_offset_0_alias, 0, 64
	.other		__nv_reservedSMEM_offset_0_alias,@"STO_CUDA_RESERVED_SHARED STV_DEFAULT"
__nv_reservedSMEM_offset_0_alias:
	.zero		0
	.zero		64


//--------------------- .nv.global                --------------------------
	.section	.nv.global,"aw",@nobits
.nv.global:
	.type		_ZN34_INTERNAL_b0f00c04_4_k_cu_b8d78fc36thrust24THRUST_300001_SM_1000_NS3seqE,@object
	.size		_ZN34_INTERNAL_b0f00c04_4_k_cu_b8d78fc36thrust24THRUST_300001_SM_1000_NS3seqE,(_ZN34_INTERNAL_b0f00c04_4_k_cu_b8d78fc34cuda3std3__48in_placeE - _ZN34_INTERNAL_b0f00c04_4_k_cu_b8d78fc36thrust24THRUST_300001_SM_1000_NS3seqE)
_ZN34_INTERNAL_b0f00c04_4_k_cu_b8d78fc36thrust24THRUST_300001_SM_1000_NS3seqE:
	.zero		1
	.type		_ZN34_INTERNAL_b0f00c04_4_k_cu_b8d78fc34cuda3std3__48in_placeE,@object
	.size		_ZN34_INTERNAL_b0f00c04_4_k_cu_b8d78fc34cuda3std3__48in_placeE,(_ZN34_INTERNAL_b0f00c04_4_k_cu_b8d78fc34cuda3std6ranges3__45__cpo4sizeE - _ZN34_INTERNAL_b0f00c04_4_k_cu_b8d78fc34cuda3std3__48in_placeE)
_ZN34_INTERNAL_b0f00c04_4_k_cu_b8d78fc34cuda3std3__48in_placeE:
	.zero		1
	.type		_ZN34_INTERNAL_b0f00c04_4_k_cu_b8d78fc34cuda3std6ranges3__45__cpo4sizeE,@object
	.size		_ZN34_INTERNAL_b0f00c04_4_k_cu_b8d78fc34cuda3std6ranges3__45__cpo4sizeE,(_ZN34_INTERNAL_b0f00c04_4_k_cu_b8d78fc36thrust24THRUST_300001_SM_1000_NS12placeholders2_3E - _ZN34_INTERNAL_b0f00c04_4_k_cu_b8d78fc34cuda3std6ranges3__45__cpo4sizeE)
_ZN34_INTERNAL_b0f00c04_4_k_cu_b8d78fc34cuda3std6ranges3__45__cpo4sizeE:
	.zero		1
	.type		_ZN34_INTERNAL_b0f00c04_4_k_cu_b8d78fc36thrust24THRUST_300001_SM_1000_NS12placeholders2_3E,@object
	.size		_ZN34_INTERNAL_b0f00c04_4_k_cu_b8d78fc36thrust24THRUST_300001_SM_1000_NS12placeholders2_3E,(_ZN34_INTERNAL_b0f00c04_4_k_cu_b8d78fc34cuda3std3__45__cpo6cbeginE - _ZN34_INTERNAL_b0f00c04_4_k_cu_b8d78fc36thrust24THRUST_300001_SM_1000_NS12placeholders2_3E)
_ZN34_INTERNAL_b0f00c04_4_k_cu_b8d78fc36thrust24THRUST_300001_SM_1000_NS12placeholders2_3E:
	.zero		1
	.type		_ZN34_INTERNAL_b0f00c04_4_k_cu_b8d78fc34cuda3std3__45__cpo6cbeginE,@object
	.size		_ZN34_INTERNAL_b0f00c04_4_k_cu_b8d78fc34cuda3std3__45__cpo6cbeginE,(_ZN34_INTERNAL_b0f00c04_4_k_cu_b8d78fc34cuda3std6ranges3__45__cpo6cbeginE - _ZN34_INTERNAL_b0f00c04_4_k_cu_b8d78fc34cuda3std3__45__cpo6cbeginE)
_ZN34_INTERNAL_b0f00c04_4_k_cu_b8d78fc34cuda3std3__45__cpo6cbeginE:
	.zero		1
	.type		_ZN34_INTERNAL_b0f00c04_4_k_cu_b8d78fc34cuda3std6ranges3__45__cpo6cbeginE,@object
	.size		_ZN34_INTERNAL_b0f00c04_4_k_cu_b8d78fc34cuda3std6ranges3__45__cpo6cbeginE,(_ZN34_INTERNAL_b0f00c04_4_k_cu_b8d78fc36thrust24THRUST_300001_SM_1000_NS12placeholders2_7E - _ZN34_INTERNAL_b0f00c04_4_k_cu_b8d78fc34cuda3std6ranges3__45__cpo6cbeginE)
_ZN34_INTERNAL_b0f00c04_4_k_cu_b8d78fc34cuda3std6ranges3__45__cpo6cbeginE:
	.zero		1
	.type		_ZN34_INTERNAL_b0f00c04_4_k_cu_b8d78fc36thrust24THRUST_300001_SM_1000_NS12placeholders2_7E,@object
	.size		_ZN34_INTERNAL_b0f00c04_4_k_cu_b8d78fc36thrust24THRUST_300001_SM_1000_NS12placeholders2_7E,(_ZN34_INTERNAL_b0f00c04_4_k_cu_b8d78fc34cuda3std3__45__cpo7crbeginE - _ZN34_INTERNAL_b0f00c04_4_k_cu_b8d78fc36thrust24THRUST_300001_SM_1000_NS12placeholders2_7E)
_ZN34_INTERNAL_b0f00c04_4_k_cu_b8d78fc36thrust24THRUST_300001_SM_1000_NS12placeholders2_7E:
	.zero		1
	.type		_ZN34_INTERNAL_b0f00c04_4_k_cu_b8d78fc34cuda3std3__45__cpo7crbeginE,@object
	.size		_ZN34_INTERNAL_b0f00c04_4_k_cu_b8d78fc34cuda3std3__45__cpo7crbeginE,(_ZN34_INTERNAL_b0f00c04_4_k_cu_b8d78fc34cuda3std6ranges3__45__cpo4nextE - _ZN34_INTERNAL_b0f00c04_4_k_cu_b8d78fc34cuda3std3__45__cpo7crbeginE)
_ZN34_INTERNAL_b0f00c04_4_k_cu_b8d78fc34cuda3std3__45__cpo7crbeginE:
	.zero		1
	.type		_ZN34_INTERNAL_b0f00c04_4_k_cu_b8d78fc34cuda3std6ranges3__45__cpo4nextE,@object
	.size		_ZN34_INTERNAL_b0f00c04_4_k_cu_b8d78fc34cuda3std6ranges3__45__cpo4nextE,(_ZN34_INTERNAL_b0f00c04_4_k_cu_b8d78fc34cuda3std6ranges3__45__cpo4swapE - _ZN34_INTERNAL_b0f00c04_4_k_cu_b8d78fc34cuda3std6ranges3__45__cpo4nextE)
_ZN34_INTERNAL_b0f00c04_4_k_cu_b8d78fc34cuda3std6ranges3__45__cpo4nextE:
	.zero		1
	.type		_ZN34_INTERNAL_b0f00c04_4_k_cu_b8d78fc34cuda3std6ranges3__45__cpo4swapE,@object
	.size		_ZN34_INTERNAL_b0f00c04_4_k_cu_b8d78fc34cuda3std6ranges3__45__cpo4swapE,(_ZN34_INTERNAL_b0f00c04_4_k_cu_b8d78fc36thrust24THRUST_300001_SM_1000_NS8cuda_cub10par_nosyncE - _ZN34_INTERNAL_b0f00c04_4_k_cu_b8d78fc34cuda3std6ranges3__45__cpo4swapE)
_ZN34_INTERNAL_b0f00c04_4_k_cu_b8d78fc34cuda3std6ranges3__45__cpo4swapE:
	.zero		1
	.type		_ZN34_INTERNAL_b0f00c04_4_k_cu_b8d78fc36thrust24THRUST_300001_SM_1000_NS8cuda_cub10par_nosyncE,@object
	.size		_ZN34_INTERNAL_b0f00c04_4_k_cu_b8d78fc36thrust24THRUST_300001_SM_1000_NS8cuda_cub10par_nosyncE,(_ZN34_INTERNAL_b0f00c04_4_k_cu_b8d78fc36thrust24THRUST_300001_SM_1000_NS12placeholders2_9E - _ZN34_INTERNAL_b0f00c04_4_k_cu_b8d78fc36thrust24THRUST_300001_SM_1000_NS8cuda_cub10par_nosyncE)
_ZN34_INTERNAL_b0f00c04_4_k_cu_b8d78fc36thrust24THRUST_300001_SM_1000_NS8cuda_cub10par_nosyncE:
	.zero		1
	.type		_ZN34_INTERNAL_b0f00c04_4_k_cu_b8d78fc36thrust24THRUST_300001_SM_1000_NS12placeholders2_9E,@object
	.size		_ZN34_INTERNAL_b0f00c04_4_k_cu_b8d78fc36thrust24THRUST_300001_SM_1000_NS12placeholders2_9E,(_ZN34_INTERNAL_b0f00c04_4_k_cu_b8d78fc34cuda3std3__436_GLOBAL__N__b0f00c04_4_k_cu_b8d78fc36ignoreE - _ZN34_INTERNAL_b0f00c04_4_k_cu_b8d78fc36thrust24THRUST_300001_SM_1000_NS12placeholders2_9E)
_ZN34_INTERNAL_b0f00c04_4_k_cu_b8d78fc36thrust24THRUST_300001_SM_1000_NS12placeholders2_9E:
	.zero		1
	.type		_ZN34_INTERNAL_b0f00c04_4_k_cu_b8d78fc34cuda3std3__436_GLOBAL__N__b0f00c04_4_k_cu_b8d78fc36ignoreE,@object
	.size		_ZN34_INTERNAL_b0f00c04_4_k_cu_b8d78fc34cuda3std3__436_GLOBAL__N__b0f00c04_4_k_cu_b8d78fc36ignoreE,(_ZN34_INTERNAL_b0f00c04_4_k_cu_b8d78fc34cuda3std6ranges3__45__cpo4dataE - _ZN34_INTERNAL_b0f00c04_4_k_cu_b8d78fc34cuda3std3__436_GLOBAL__N__b0f00c04_4_k_cu_b8d78fc36ignoreE)
_ZN34_INTERNAL_b0f00c04_4_k_cu_b8d78fc34cuda3std3__436_GLOBAL__N__b0f00c04_4_k_cu_b8d78fc36ignoreE:
	.zero		1
	.type		_ZN34_INTERNAL_b0f00c04_4_k_cu_b8d78fc34cuda3std6ranges3__45__cpo4dataE,@object
	.size		_ZN34_INTERNAL_b0f00c04_4_k_cu_b8d78fc34cuda3std6ranges3__45__cpo4dataE,(_ZN34_INTERNAL_b0f00c04_4_k_cu_b8d78fc36thrust24THRUST_300001_SM_1000_NS12placeholders2_1E - _ZN34_INTERNAL_b0f00c04_4_k_cu_b8d78fc34cuda3std6ranges3__45__cpo4dataE)
_ZN34_INTERNAL_b0f00c04_4_k_cu_b8d78fc34cuda3std6ranges3__45__cpo4dataE:
	.zero		1
	.type		_ZN34_INTERNAL_b0f00c04_4_k_cu_b8d78fc36thrust24THRUST_300001_SM_1000_NS12placeholders2_1E,@object
	.size		_ZN34_INTERNAL_b0f00c04_4_k_cu_b8d78fc36thrust24THRUST_300001_SM_1000_NS12placeholders2_1E,(_ZN34_INTERNAL_b0f00c04_4_k_cu_b8d78fc34cuda3std3__45__cpo5beginE - _ZN34_INTERNAL_b0f00c04_4_k_cu_b8d78fc36thrust24THRUST_300001_SM_1000_NS12placeholders2_1E)
_ZN34_INTERNAL_b0f00c04_4_k_cu_b8d78fc36thrust24THRUST_300001_SM_1000_NS12placeholders2_1E:
	.zero		1
	.type		_ZN34_INTERNAL_b0f00c04_4_k_cu_b8d78fc34cuda3std3__45__cpo5beginE,@object
	.size		_ZN34_INTERNAL_b0f00c04_4_k_cu_b8d78fc34cuda3std3__45__cpo5beginE,(_ZN34_INTERNAL_b0f00c04_4_k_cu_b8d78fc34cuda3std6ranges3__45__cpo5beginE - _ZN34_INTERNAL_b0f00c04_4_k_cu_b8d78fc34cuda3std3__45__cpo5beginE)
_ZN34_INTERNAL_b0f00c04_4_k_cu_b8d78fc34cuda3std3__45__cpo5beginE:
	.zero		1
	.type		_ZN34_INTERNAL_b0f00c04_4_k_cu_b8d78fc34cuda3std6ranges3__45__cpo5beginE,@object
	.size		_ZN34_INTERNAL_b0f00c04_4_k_cu_b8d78fc34cuda3std6ranges3__45__cpo5beginE,(_ZN34_INTERNAL_b0f00c04_4_k_cu_b8d78fc36thrust24THRUST_300001_SM_1000_NS12placeholders2_5E - _ZN34_INTERNAL_b0f00c04_4_k_cu_b8d78fc34cuda3std6ranges3__45__cpo5beginE)
_ZN34_INTERNAL_b0f00c04_4_k_cu_b8d78fc34cuda3std6ranges3__45__cpo5beginE:
	.zero		1
	.type		_ZN34_INTERNAL_b0f00c04_4_k_cu_b8d78fc36thrust24THRUST_300001_SM_1000_NS12placeholders2_5E,@object
	.size		_ZN34_INTERNAL_b0f00c04_4_k_cu_b8d78fc36thrust24THRUST_300001_SM_1000_NS12placeholders2_5E,(_ZN34_INTERNAL_b0f00c04_4_k_cu_b8d78fc34cuda3std3__45__cpo6rbeginE - _ZN34_INTERNAL_b0f00c04_4_k_cu_b8d78fc36thrust24THRUST_300001_SM_1000_NS12placeholders2_5E)
_ZN34_INTERNAL_b0f00c04_4_k_cu_b8d78fc36thrust24THRUST_300001_SM_1000_NS12placeholders2_5E:
	.zero		1
	.type		_ZN34_INTERNAL_b0f00c04_4_k_cu_b8d78fc34cuda3std3__45__cpo6rbeginE,@object
	.size		_ZN34_INTERNAL_b0f00c04_4_k_cu_b8d78fc34cuda3std3__45__cpo6rbeginE,(_ZN34_INTERNAL_b0f00c04_4_k_cu_b8d78fc34cuda3std6ranges3__45__cpo7advanceE - _ZN34_INTERNAL_b0f00c04_4_k_cu_b8d78fc34cuda3std3__45__cpo6rbeginE)
_ZN34_INTERNAL_b0f00c04_4_k_cu_b8d78fc34cuda3std3__45__cpo6rbeginE:
	.zero		1
	.type		_ZN34_INTERNAL_b0f00c04_4_k_cu_b8d78fc34cuda3std6ranges3__45__cpo7advanceE,@object
	.size		_ZN34_INTERNAL_b0f00c04_4_k_cu_b8d78fc34cuda3std6ranges3__45__cpo7advanceE,(_ZN34_INTERNAL_b0f00c04_4_k_cu_b8d78fc34cuda3std3__47nulloptE - _ZN34_INTERNAL_b0f00c04_4_k_cu_b8d78fc34cuda3std6ranges3__45__cpo7advanceE)
_ZN34_INTERNAL_b0f00c04_4_k_cu_b8d78fc34cuda3std6ranges3__45__cpo7advanceE:
	.zero		1
	.type		_ZN34_INTERNAL_b0f00c04_4_k_cu_b8d78fc34cuda3std3__47nulloptE,@object
	.size		_ZN34_INTERNAL_b0f00c04_4_k_cu_b8d78fc34cuda3std3__47nulloptE,(_ZN34_INTERNAL_b0f00c04_4_k_cu_b8d78fc34cuda3std6ranges3__45__cpo8distanceE - _ZN34_INTERNAL_b0f00c04_4_k_cu_b8d78fc34cuda3std3__47nulloptE)
_ZN34_INTERNAL_b0f00c04_4_k_cu_b8d78fc34cuda3std3__47nulloptE:
	.zero		1
	.type		_ZN34_INTERNAL_b0f00c04_4_k_cu_b8d78fc34cuda3std6ranges3__45__cpo8distanceE,@object
	.size		_ZN34_INTERNAL_b0f00c04_4_k_cu_b8d78fc34cuda3std6ranges3__45__cpo8distanceE,(_ZN34_INTERNAL_b0f00c04_4_k_cu_b8d78fc36thrust24THRUST_300001_SM_1000_NS12placeholders3_10E - _ZN34_INTERNAL_b0f00c04_4_k_cu_b8d78fc34cuda3std6ranges3__45__cpo8distanceE)
_ZN34_INTERNAL_b0f00c04_4_k_cu_b8d78fc34cuda3std6ranges3__45__cpo8distanceE:
	.zero		1
	.type		_ZN34_INTERNAL_b0f00c04_4_k_cu_b8d78fc36thrust24THRUST_300001_SM_1000_NS12placeholders3_10E,@object
	.size		_ZN34_INTERNAL_b0f00c04_4_k_cu_b8d78fc36thrust24THRUST_300001_SM_1000_NS12placeholders3_10E,(_ZN34_INTERNAL_b0f00c04_4_k_cu_b8d78fc34cuda3std3__419piecewise_constructE - _ZN34_INTERNAL_b0f00c04_4_k_cu_b8d78fc36thrust24THRUST_300001_SM_1000_NS12placeholders3_10E)
_ZN34_INTERNAL_b0f00c04_4_k_cu_b8d78fc36thrust24THRUST_300001_SM_1000_NS12placeholders3_10E:
	.zero		1
	.type		_ZN34_INTERNAL_b0f00c04_4_k_cu_b8d78fc34cuda3std3__419piecewise_constructE,@object
	.size		_ZN34_INTERNAL_b0f00c04_4_k_cu_b8d78fc34cuda3std3__419piecewise_constructE,(_ZN34_INTERNAL_b0f00c04_4_k_cu_b8d78fc34cuda3std6ranges3__45__cpo5cdataE - _ZN34_INTERNAL_b0f00c04_4_k_cu_b8d78fc34cuda3std3__419piecewise_constructE)
_ZN34_INTERNAL_b0f00c04_4_k_cu_b8d78fc34cuda3std3__419piecewise_constructE:
	.zero		1
	.type		_ZN34_INTERNAL_b0f00c04_4_k_cu_b8d78fc34cuda3std6ranges3__45__cpo5cdataE,@object
	.size		_ZN34_INTERNAL_b0f00c04_4_k_cu_b8d78fc34cuda3std6ranges3__45__cpo5cdataE,(_ZN34_INTERNAL_b0f00c04_4_k_cu_b8d78fc36thrust24THRUST_300001_SM_1000_NS12placeholders2_2E - _ZN34_INTERNAL_b0f00c04_4_k_cu_b8d78fc34cuda3std6ranges3__45__cpo5cdataE)
_ZN34_INTERNAL_b0f00c04_4_k_cu_b8d78fc34cuda3std6ranges3__45__cpo5cdataE:
	.zero		1
	.type		_ZN34_INTERNAL_b0f00c04_4_k_cu_b8d78fc36thrust24THRUST_300001_SM_1000_NS12placeholders2_2E,@object
	.size		_ZN34_INTERNAL_b0f00c04_4_k_cu_b8d78fc36thrust24THRUST_300001_SM_1000_NS12placeholders2_2E,(_ZN34_INTERNAL_b0f00c04_4_k_cu_b8d78fc34cuda3std3__45__cpo3endE - _ZN34_INTERNAL_b0f00c04_4_k_cu_b8d78fc36thrust24THRUST_300001_SM_1000_NS12placeholders2_2E)
_ZN34_INTERNAL_b0f00c04_4_k_cu_b8d78fc36thrust24THRUST_300001_SM_1000_NS12placeholders2_2E:
	.zero		1
	.type		_ZN34_INTERNAL_b0f00c04_4_k_cu_b8d78fc34cuda3std3__45__cpo3endE,@object
	.size		_ZN34_INTERNAL_b0f00c04_4_k_cu_b8d78fc34cuda3std3__45__cpo3endE,(_ZN34_INTERNAL_b0f00c04_4_k_cu_b8d78fc34cuda3std6ranges3__45__cpo3endE - _ZN34_INTERNAL_b0f00c04_4_k_cu_b8d78fc34cuda3std3__45__cpo3endE)
_ZN34_INTERNAL_b0f00c04_4_k_cu_b8d78fc34cuda3std3__45__cpo3endE:
	.zero		1
	.type		_ZN34_INTERNAL_b0f00c04_4_k_cu_b8d78fc34cuda3std6ranges3__45__cpo3endE,@object
	.size		_ZN34_INTERNAL_b0f00c04_4_k_cu_b8d78fc34cuda3std6ranges3__45__cpo3endE,(_ZN34_INTERNAL_b0f00c04_4_k_cu_b8d78fc36thrust24THRUST_300001_SM_1000_NS12placeholders2_6E - _ZN34_INTERNAL_b0f00c04_4_k_cu_b8d78fc34cuda3std6ranges3__45__cpo3endE)
_ZN34_INTERNAL_b0f00c04_4_k_cu_b8d78fc34cuda3std6ranges3__45__cpo3endE:
	.zero		1
	.type		_ZN34_INTERNAL_b0f00c04_4_k_cu_b8d78fc36thrust24THRUST_300001_SM_1000_NS12placeholders2_6E,@object
	.size		_ZN34_INTERNAL_b0f00c04_4_k_cu_b8d78fc36thrust24THRUST_300001_SM_1000_NS12placeholders2_6E,(_ZN34_INTERNAL_b0f00c04_4_k_cu_b8d78fc34cuda3std3__45__cpo4rendE - _ZN34_INTERNAL_b0f00c04_4_k_cu_b8d78fc36thrust24THRUST_300001_SM_1000_NS12placeholders2_6E)
_ZN34_INTERNAL_b0f00c04_4_k_cu_b8d78fc36thrust24THRUST_300001_SM_1000_NS12placeholders2_6E:
	.zero		1
	.type		_ZN34_INTERNAL_b0f00c04_4_k_cu_b8d78fc34cuda3std3__45__cpo4rendE,@object
	.size		_ZN34_INTERNAL_b0f00c04_4_k_cu_b8d78fc34cuda3std3__45__cpo4rendE,(_ZN34_INTERNAL_b0f00c04_4_k_cu_b8d78fc34cuda3std6ranges3__45__cpo9iter_swapE - _ZN34_INTERNAL_b0f00c04_4_k_cu_b8d78fc34cuda3std3__45__cpo4rendE)
_ZN34_INTERNAL_b0f00c04_4_k_cu_b8d78fc34cuda3std3__45__cpo4rendE:
	.zero		1
	.type		_ZN34_INTERNAL_b0f00c04_4_k_cu_b8d78fc34cuda3std6ranges3__45__cpo9iter_swapE,@object
	.size		_ZN34_INTERNAL_b0f00c04_4_k_cu_b8d78fc34cuda3std6ranges3__45__cpo9iter_swapE,(_ZN34_INTERNAL_b0f00c04_4_k_cu_b8d78fc34cuda3std3__48unexpectE - _ZN34_INTERNAL_b0f00c04_4_k_cu_b8d78fc34cuda3std6ranges3__45__cpo9iter_swapE)
_ZN34_INTERNAL_b0f00c04_4_k_cu_b8d78fc34cuda3std6ranges3__45__cpo9iter_swapE:
	.zero		1
	.type		_ZN34_INTERNAL_b0f00c04_4_k_cu_b8d78fc34cuda3std3__48unexpectE,@object
	.size		_ZN34_INTERNAL_b0f00c04_4_k_cu_b8d78fc34cuda3std3__48unexpectE,(_ZN34_INTERNAL_b0f00c04_4_k_cu_b8d78fc36thrust24THRUST_300001_SM_1000_NS8cuda_cub3parE - _ZN34_INTERNAL_b0f00c04_4_k_cu_b8d78fc34cuda3std3__48unexpectE)
_ZN34_INTERNAL_b0f00c04_4_k_cu_b8d78fc34cuda3std3__48unexpectE:
	.zero		1
	.type		_ZN34_INTERNAL_b0f00c04_4_k_cu_b8d78fc36thrust24THRUST_300001_SM_1000_NS8cuda_cub3parE,@object
	.size		_ZN34_INTERNAL_b0f00c04_4_k_cu_b8d78fc36thrust24THRUST_300001_SM_1000_NS8cuda_cub3parE,(_ZN34_INTERNAL_b0f00c04_4_k_cu_b8d78fc36thrust24THRUST_300001_SM_1000_NS12placeholders2_4E - _ZN34_INTERNAL_b0f00c04_4_k_cu_b8d78fc36thrust24THRUST_300001_SM_1000_NS8cuda_cub3parE)
_ZN34_INTERNAL_b0f00c04_4_k_cu_b8d78fc36thrust24THRUST_300001_SM_1000_NS8cuda_cub3parE:
	.zero		1
	.type		_ZN34_INTERNAL_b0f00c04_4_k_cu_b8d78fc36thrust24THRUST_300001_SM_1000_NS12placeholders2_4E,@object
	.size		_ZN34_INTERNAL_b0f00c04_4_k_cu_b8d78fc36thrust24THRUST_300001_SM_1000_NS12placeholders2_4E,(_ZN34_INTERNAL_b0f00c04_4_k_cu_b8d78fc34cuda3std3__45__cpo4cendE - _ZN34_INTERNAL_b0f00c04_4_k_cu_b8d78fc36thrust24THRUST_300001_SM_1000_NS12placeholders2_4E)
_ZN34_INTERNAL_b0f00c04_4_k_cu_b8d78fc36thrust24THRUST_300001_SM_1000_NS12placeholders2_4E:
	.zero		1
	.type		_ZN34_INTERNAL_b0f00c04_4_k_cu_b8d78fc34cuda3std3__45__cpo4cendE,@object
	.size		_ZN34_INTERNAL_b0f00c04_4_k_cu_b8d78fc34cuda3std3__45__cpo4cendE,(_ZN34_INTERNAL_b0f00c04_4_k_cu_b8d78fc34cuda3std6ranges3__45__cpo4cendE - _ZN34_INTERNAL_b0f00c04_4_k_cu_b8d78fc34cuda3std3__45__cpo4cendE)
_ZN34_INTERNAL_b0f00c04_4_k_cu_b8d78fc34cuda3std3__45__cpo4cendE:
	.zero		1
	.type		_ZN34_INTERNAL_b0f00c04_4_k_cu_b8d78fc34cuda3std6ranges3__45__cpo4cendE,@object
	.size		_ZN34_INTERNAL_b0f00c04_4_k_cu_b8d78fc34cuda3std6ranges3__45__cpo4cendE,(_ZN34_INTERNAL_b0f00c04_4_k_cu_b8d78fc34cuda3std3__420unreachable_sentinelE - _ZN34_INTERNAL_b0f00c04_4_k_cu_b8d78fc34cuda3std6ranges3__45__cpo4cendE)
_ZN34_INTERNAL_b0f00c04_4_k_cu_b8d78fc34cuda3std6ranges3__45__cpo4cendE:
	.zero		1
	.type		_ZN34_INTERNAL_b0f00c04_4_k_cu_b8d78fc34cuda3std3__420unreachable_sentinelE,@object
	.size		_ZN34_INTERNAL_b0f00c04_4_k_cu_b8d78fc34cuda3std3__420unreachable_sentinelE,(_ZN34_INTERNAL_b0f00c04_4_k_cu_b8d78fc34cuda3std6ranges3__45__cpo5ssizeE - _ZN34_INTERNAL_b0f00c04_4_k_cu_b8d78fc34cuda3std3__420unreachable_sentinelE)
_ZN34_INTERNAL_b0f00c04_4_k_cu_b8d78fc34cuda3std3__420unreachable_sentinelE:
	.zero		1
	.type		_ZN34_INTERNAL_b0f00c04_4_k_cu_b8d78fc34cuda3std6ranges3__45__cpo5ssizeE,@object
	.size		_ZN34_INTERNAL_b0f00c04_4_k_cu_b8d78fc34cuda3std6ranges3__45__cpo5ssizeE,(_ZN34_INTERNAL_b0f00c04_4_k_cu_b8d78fc36thrust24THRUST_300001_SM_1000_NS12placeholders2_8E - _ZN34_INTERNAL_b0f00c04_4_k_cu_b8d78fc34cuda3std6ranges3__45__cpo5ssizeE)
_ZN34_INTERNAL_b0f00c04_4_k_cu_b8d78fc34cuda3std6ranges3__45__cpo5ssizeE:
	.zero		1
	.type		_ZN34_INTERNAL_b0f00c04_4_k_cu_b8d78fc36thrust24THRUST_300001_SM_1000_NS12placeholders2_8E,@object
	.size		_ZN34_INTERNAL_b0f00c04_4_k_cu_b8d78fc36thrust24THRUST_300001_SM_1000_NS12placeholders2_8E,(_ZN34_INTERNAL_b0f00c04_4_k_cu_b8d78fc34cuda3std3__45__cpo5crendE - _ZN34_INTERNAL_b0f00c04_4_k_cu_b8d78fc36thrust24THRUST_300001_SM_1000_NS12placeholders2_8E)
_ZN34_INTERNAL_b0f00c04_4_k_cu_b8d78fc36thrust24THRUST_300001_SM_1000_NS12placeholders2_8E:
	.zero		1
	.type		_ZN34_INTERNAL_b0f00c04_4_k_cu_b8d78fc34cuda3std3__45__cpo5crendE,@object
	.size		_ZN34_INTERNAL_b0f00c04_4_k_cu_b8d78fc34cuda3std3__45__cpo5crendE,(_ZN34_INTERNAL_b0f00c04_4_k_cu_b8d78fc34cuda3std6ranges3__45__cpo4prevE - _ZN34_INTERNAL_b0f00c04_4_k_cu_b8d78fc34cuda3std3__45__cpo5crendE)
_ZN34_INTERNAL_b0f00c04_4_k_cu_b8d78fc34cuda3std3__45__cpo5crendE:
	.zero		1
	.type		_ZN34_INTERNAL_b0f00c04_4_k_cu_b8d78fc34cuda3std6ranges3__45__cpo4prevE,@object
	.size		_ZN34_INTERNAL_b0f00c04_4_k_cu_b8d78fc34cuda3std6ranges3__45__cpo4prevE,(_ZN34_INTERNAL_b0f00c04_4_k_cu_b8d78fc34cuda3std6ranges3__45__cpo9iter_moveE - _ZN34_INTERNAL_b0f00c04_4_k_cu_b8d78fc34cuda3std6ranges3__45__cpo4prevE)
_ZN34_INTERNAL_b0f00c04_4_k_cu_b8d78fc34cuda3std6ranges3__45__cpo4prevE:
	.zero		1
	.type		_ZN34_INTERNAL_b0f00c04_4_k_cu_b8d78fc34cuda3std6ranges3__45__cpo9iter_moveE,@object
	.size		_ZN34_INTERNAL_b0f00c04_4_k_cu_b8d78fc34cuda3std6ranges3__45__cpo9iter_moveE,(_ZN34_INTERNAL_b0f00c04_4_k_cu_b8d78fc36thrust24THRUST_300001_SM_1000_NS6system6detail10sequential3seqE - _ZN34_INTERNAL_b0f00c04_4_k_cu_b8d78fc34cuda3std6ranges3__45__cpo9iter_moveE)
_ZN34_INTERNAL_b0f00c04_4_k_cu_b8d78fc34cuda3std6ranges3__45__cpo9iter_moveE:
	.zero		1
	.type		_ZN34_INTERNAL_b0f00c04_4_k_cu_b8d78fc36thrust24THRUST_300001_SM_1000_NS6system6detail10sequential3seqE,@object
	.size		_ZN34_INTERNAL_b0f00c04_4_k_cu_b8d78fc36thrust24THRUST_300001_SM_1000_NS6system6detail10sequential3seqE,(.L_31 - _ZN34_INTERNAL_b0f00c04_4_k_cu_b8d78fc36thrust24THRUST_300001_SM_1000_NS6system6detail10sequential3seqE)
_ZN34_INTERNAL_b0f00c04_4_k_cu_b8d78fc36thrust24THRUST_300001_SM_1000_NS6system6detail10sequential3seqE:
	.zero		1
.L_31:


//--------------------- .nv.shared._Z17my_stencil_kernelPdS_iiS_S_ --------------------------
	.section	.nv.shared._Z17my_stencil_kernelPdS_iiS_S_,"aw",@nobits
	.sectionflags	@""
	.align	8
.nv.shared._Z17my_stencil_kernelPdS_iiS_S_:
	.zero		1696


//--------------------- .nv.constant0._ZN3cub18CUB_300001_SM_10006detail11EmptyKernelIvEEvv --------------------------
	.section	.nv.constant0._ZN3cub18CUB_300001_SM_10006detail11EmptyKernelIvEEvv,"a",@progbits
	.sectionflags	@""
	.align	4
.nv.constant0._ZN3cub18CUB_300001_SM_10006detail11EmptyKernelIvEEvv:
	.zero		896


//--------------------- .nv.constant0._Z14my_copy_kernelPdS_ii --------------------------
	.section	.nv.constant0._Z14my_copy_kernelPdS_ii,"a",@progbits
	.sectionflags	@""
	.align	4
.nv.constant0._Z14my_copy_kernelPdS_ii:
	.zero		920


//--------------------- .nv.constant0._Z17my_stencil_kernelPdS_iiS_S_ --------------------------
	.section	.nv.constant0._Z17my_stencil_kernelPdS_iiS_S_,"a",@progbits
	.sectionflags	@""
	.align	4
.nv.constant0._Z17my_stencil_kernelPdS_iiS_S_:
	.zero		936


//--------------------- SYMBOLS --------------------------

	.type		.nv.reservedSmem.offset0,@object
	.size		.nv.reservedSmem.offset0,0x4
	.type		.nv.reservedSmem.cap,@object
	.size		.nv.reservedSmem.cap,0x4
